//
// Generated by NVIDIA NVVM Compiler
//
// Compiler Build ID: CL-36424714
// Cuda compilation tools, release 13.0, V13.0.88
// Based on NVVM 20.0.0
//

.version 9.0
.target sm_100
.address_size 64

	// .globl	_Z13classic_eulerPdil
.extern .func  (.param .b64 func_retval0) malloc
(
	.param .b64 malloc_param_0
)
;
.extern .func  (.param .b32 func_retval0) vprintf
(
	.param .b64 vprintf_param_0,
	.param .b64 vprintf_param_1
)
;
.extern .func free
(
	.param .b64 free_param_0
)
;
.global .align 4 .b8 precalc_xorwow_matrix[102400];
.global .align 4 .b8 precalc_xorwow_offset_matrix[102400];
.global .align 4 .b8 mrg32k3aM1[2304];
.global .align 4 .b8 mrg32k3aM2[2304];
.global .align 4 .b8 mrg32k3aM1SubSeq[2016];
.global .align 4 .b8 mrg32k3aM2SubSeq[2016];
.global .align 4 .b8 mrg32k3aM1Seq[2304];
.global .align 4 .b8 mrg32k3aM2Seq[2304];
.const .align 8 .b8 __cr_lgamma_table[72];
// _ZZ17euler_for_unknownPdS_ilbE16error_for_thread has been demoted
// _ZZ17euler_for_unknownPdS_ilbE19solution_for_thread has been demoted
.global .align 1 .b8 $str[27] = {120, 95, 37, 100, 61, 37, 102, 44, 32, 88, 95, 37, 100, 61, 37, 102, 44, 32, 101, 114, 114, 61, 37, 102, 32, 10};
.global .align 1 .b8 $str$1[10] = {101, 114, 114, 111, 114, 61, 37, 102, 10};

.visible .entry _Z13classic_eulerPdil(
	.param .u64 .ptr .align 1 _Z13classic_eulerPdil_param_0,
	.param .u32 _Z13classic_eulerPdil_param_1,
	.param .u64 _Z13classic_eulerPdil_param_2
)
{
	.reg .pred 	%p<7>;
	.reg .b32 	%r<73>;
	.reg .b32 	%f<32>;
	.reg .b64 	%rd<10>;
	.reg .b64 	%fd<23>;

	ld.param.u64 	%rd2, [_Z13classic_eulerPdil_param_0];
	ld.param.u32 	%r30, [_Z13classic_eulerPdil_param_1];
	ld.param.u64 	%rd3, [_Z13classic_eulerPdil_param_2];
	mov.u32 	%r31, %tid.x;
	cvt.u64.u32 	%rd4, %r31;
	mov.u32 	%r32, %ntid.x;
	mov.u32 	%r59, %ctaid.x;
	mul.lo.s32 	%r33, %r32, %r59;
	cvt.u64.u32 	%rd5, %r33;
	add.s64 	%rd6, %rd5, %rd4;
	add.s64 	%rd7, %rd6, %rd3;
	cvt.u32.u64 	%r34, %rd7;
	xor.b32  	%r35, %r34, -1429050551;
	mul.lo.s32 	%r2, %r35, 1099087573;
	{ .reg .b32 tmp; mov.b64 {tmp, %r36}, %rd7; }
	xor.b32  	%r3, %r36, -136515619;
	setp.ge.s32 	%p1, %r59, %r30;
	@%p1 bra 	$L__BB0_5;
	mul.lo.s32 	%r37, %r3, -1703105765;
	add.s32 	%r69, %r2, 5783321;
	xor.b32  	%r68, %r37, 88675123;
	add.s32 	%r71, %r37, 521288629;
	xor.b32  	%r70, %r2, 362436069;
	add.s32 	%r72, %r2, 123456789;
	mov.u32 	%r9, %nctaid.x;
	add.s32 	%r38, %r2, %r37;
	add.s32 	%r67, %r38, 6615241;
	cvta.to.global.u64 	%rd1, %rd2;
$L__BB0_2:
	mov.f64 	%fd22, 0d3FF0000000000000;
	mov.b32 	%r66, 0;
$L__BB0_3:
	mov.u32 	%r22, %r71;
	mov.u32 	%r71, %r69;
	mov.u32 	%r23, %r68;
	mov.f64 	%fd4, 0d3FA5A858793DD97F;
	sub.f64 	%fd5, %fd4, %fd22;
	mul.f64 	%fd6, %fd5, 0d3FBEF34D6A161E4F;
	sqrt.rn.f64 	%fd7, %fd22;
	mul.f64 	%fd8, %fd7, 0d3FC504816F0068DC;
	shr.u32 	%r40, %r72, 2;
	xor.b32  	%r41, %r40, %r72;
	shl.b32 	%r42, %r71, 4;
	shl.b32 	%r43, %r41, 1;
	xor.b32  	%r44, %r42, %r43;
	xor.b32  	%r45, %r44, %r71;
	xor.b32  	%r68, %r45, %r41;
	add.s32 	%r46, %r67, %r68;
	add.s32 	%r47, %r46, 362437;
	shr.u32 	%r48, %r70, 2;
	xor.b32  	%r49, %r48, %r70;
	shl.b32 	%r50, %r68, 4;
	shl.b32 	%r51, %r49, 1;
	xor.b32  	%r52, %r51, %r50;
	xor.b32  	%r53, %r52, %r49;
	xor.b32  	%r69, %r53, %r68;
	add.s32 	%r67, %r67, 724874;
	add.s32 	%r54, %r69, %r67;
	cvt.rn.f32.u32 	%f1, %r47;
	fma.rn.f32 	%f2, %f1, 0f2F800000, 0f2F000000;
	cvt.rn.f32.u32 	%f3, %r54;
	fma.rn.f32 	%f4, %f3, 0f30C90FDB, 0f30490FDB;
	setp.lt.f32 	%p2, %f2, 0f00800000;
	mul.f32 	%f5, %f2, 0f4B000000;
	selp.f32 	%f6, %f5, %f2, %p2;
	selp.f32 	%f7, 0fC1B80000, 0f00000000, %p2;
	mov.b32 	%r55, %f6;
	add.s32 	%r56, %r55, -1059760811;
	and.b32  	%r57, %r56, -8388608;
	sub.s32 	%r58, %r55, %r57;
	mov.b32 	%f8, %r58;
	cvt.rn.f32.s32 	%f9, %r57;
	fma.rn.f32 	%f10, %f9, 0f34000000, %f7;
	add.f32 	%f11, %f8, 0fBF800000;
	fma.rn.f32 	%f12, %f11, 0fBE055027, 0f3E1039F6;
	fma.rn.f32 	%f13, %f12, %f11, 0fBDF8CDCC;
	fma.rn.f32 	%f14, %f13, %f11, 0f3E0F2955;
	fma.rn.f32 	%f15, %f14, %f11, 0fBE2AD8B9;
	fma.rn.f32 	%f16, %f15, %f11, 0f3E4CED0B;
	fma.rn.f32 	%f17, %f16, %f11, 0fBE7FFF22;
	fma.rn.f32 	%f18, %f17, %f11, 0f3EAAAA78;
	fma.rn.f32 	%f19, %f18, %f11, 0fBF000000;
	mul.f32 	%f20, %f11, %f19;
	fma.rn.f32 	%f21, %f20, %f11, %f11;
	fma.rn.f32 	%f22, %f10, 0f3F317218, %f21;
	setp.gt.u32 	%p3, %r55, 2139095039;
	fma.rn.f32 	%f23, %f6, 0f7F800000, 0f7F800000;
	selp.f32 	%f24, %f23, %f22, %p3;
	setp.eq.f32 	%p4, %f6, 0f00000000;
	mul.f32 	%f25, %f24, 0fC0000000;
	selp.f32 	%f26, 0f7F800000, %f25, %p4;
	sqrt.rn.f32 	%f27, %f26;
	sin.approx.f32 	%f28, %f4;
	cos.approx.f32 	%f29, %f4;
	mul.f32 	%f30, %f27, %f28;
	mul.f32 	%f31, %f27, %f29;
	cvt.f64.f32 	%fd9, %f30;
	mul.f64 	%fd10, %fd8, %fd9;
	mul.f64 	%fd11, %fd10, 0d3F8CF68D4FFF04DD;
	fma.rn.f64 	%fd12, %fd6, 0d3F2A36E2EB1C432D, %fd11;
	add.f64 	%fd13, %fd22, %fd12;
	sqrt.rn.f64 	%fd14, %fd13;
	mul.f64 	%fd15, %fd14, 0d3FC504816F0068DC;
	sub.f64 	%fd16, %fd4, %fd13;
	mul.f64 	%fd17, %fd16, 0d3FBEF34D6A161E4F;
	cvt.f64.f32 	%fd18, %f31;
	mul.f64 	%fd19, %fd15, %fd18;
	mul.f64 	%fd20, %fd19, 0d3F8CF68D4FFF04DD;
	fma.rn.f64 	%fd21, %fd17, 0d3F2A36E2EB1C432D, %fd20;
	add.f64 	%fd22, %fd13, %fd21;
	add.s32 	%r66, %r66, 2;
	setp.ne.s32 	%p5, %r66, 5000;
	mov.u32 	%r70, %r23;
	mov.u32 	%r72, %r22;
	@%p5 bra 	$L__BB0_3;
	mul.wide.s32 	%rd8, %r59, 8;
	add.s64 	%rd9, %rd1, %rd8;
	st.global.f64 	[%rd9], %fd22;
	add.s32 	%r59, %r59, %r9;
	setp.lt.s32 	%p6, %r59, %r30;
	mov.u32 	%r72, %r22;
	mov.u32 	%r70, %r23;
	@%p6 bra 	$L__BB0_2;
$L__BB0_5:
	ret;

}
	// .globl	_Z17euler_for_unknownPdS_ilb
.visible .entry _Z17euler_for_unknownPdS_ilb(
	.param .u64 .ptr .align 1 _Z17euler_for_unknownPdS_ilb_param_0,
	.param .u64 .ptr .align 1 _Z17euler_for_unknownPdS_ilb_param_1,
	.param .u32 _Z17euler_for_unknownPdS_ilb_param_2,
	.param .u64 _Z17euler_for_unknownPdS_ilb_param_3,
	.param .u8 _Z17euler_for_unknownPdS_ilb_param_4
)
{
	.local .align 8 .b8 	__local_depot1[40];
	.reg .b64 	%SP;
	.reg .b64 	%SPL;
	.reg .pred 	%p<101>;
	.reg .b16 	%rs<7>;
	.reg .b32 	%r<334>;
	.reg .b32 	%f<118>;
	.reg .b64 	%rd<102>;
	.reg .b64 	%fd<480>;
	// demoted variable
	.shared .align 8 .b8 _ZZ17euler_for_unknownPdS_ilbE16error_for_thread[800];
	// demoted variable
	.shared .align 8 .b8 _ZZ17euler_for_unknownPdS_ilbE19solution_for_thread[800];
	mov.u64 	%SPL, __local_depot1;
	cvta.local.u64 	%SP, %SPL;
	ld.param.u32 	%r125, [_Z17euler_for_unknownPdS_ilb_param_2];
	ld.param.u64 	%rd22, [_Z17euler_for_unknownPdS_ilb_param_3];
	add.u64 	%rd23, %SP, 0;
	add.u64 	%rd1, %SPL, 0;
	mov.u32 	%r1, %tid.x;
	mov.u32 	%r2, %ntid.x;
	mov.u32 	%r3, %ctaid.x;
	mul.lo.s32 	%r4, %r2, %r3;
	add.s32 	%r5, %r4, %r1;
	setp.gt.s32 	%p2, %r5, 999;
	@%p2 bra 	$L__BB1_56;
	cvt.s64.s32 	%rd24, %r5;
	add.s64 	%rd25, %rd22, %rd24;
	cvt.u32.u64 	%r126, %rd25;
	xor.b32  	%r127, %r126, -1429050551;
	mul.lo.s32 	%r6, %r127, 1099087573;
	{ .reg .b32 tmp; mov.b64 {tmp, %r128}, %rd25; }
	xor.b32  	%r7, %r128, -136515619;
	mul.wide.s32 	%rd26, %r125, 8;
	{ // callseq 0, 0
	.param .b64 param0;
	st.param.b64 	[param0], %rd26;
	.param .b64 retval0;
	call.uni (retval0), 
	malloc, 
	(
	param0
	);
	ld.param.b64 	%rd27, [retval0];
	} // callseq 0
	{ // callseq 1, 0
	.param .b64 param0;
	st.param.b64 	[param0], %rd26;
	.param .b64 retval0;
	call.uni (retval0), 
	malloc, 
	(
	param0
	);
	ld.param.b64 	%rd28, [retval0];
	} // callseq 1
	div.s32 	%r8, 10000, %r125;
	cvt.rn.f64.s32 	%fd119, %r125;
	rcp.rn.f64 	%fd1, %fd119;
	cvt.rn.f64.s32 	%fd120, %r8;
	div.rn.f64 	%fd2, %fd1, %fd120;
	setp.lt.s32 	%p3, %r125, 1;
	@%p3 bra 	$L__BB1_52;
	ld.param.s8 	%rs5, [_Z17euler_for_unknownPdS_ilb_param_4];
	setp.lt.s32 	%p4, %r8, 1;
	sqrt.rn.f64 	%fd3, %fd2;
	setp.ne.s16 	%p5, %rs5, 0;
	or.b32  	%r132, %r3, %r1;
	setp.eq.s32 	%p6, %r132, 0;
	and.pred  	%p1, %p6, %p5;
	@%p4 bra 	$L__BB1_18;
	mul.lo.s32 	%r155, %r7, -1703105765;
	add.s32 	%r276, %r6, 5783321;
	xor.b32  	%r275, %r155, 88675123;
	add.s32 	%r274, %r155, 521288629;
	xor.b32  	%r281, %r6, 362436069;
	add.s32 	%r282, %r6, 123456789;
	add.s32 	%r156, %r6, %r155;
	add.s32 	%r283, %r156, 6615241;
	mov.f32 	%f109, 0f00000000;
	mov.f64 	%fd418, 0d3FF0000000000000;
	mov.f64 	%fd413, 0d0000000000000000;
	mov.b32 	%r262, 0;
	mov.u64 	%rd73, $str;
	cvt.u16.u32 	%rs2, %r8;
	shr.u16 	%rs3, %rs2, 1;
	and.b16  	%rs4, %rs3, 8191;
	mov.f64 	%fd415, %fd418;
	mov.u32 	%r277, %r262;
	mov.f64 	%fd419, %fd413;
$L__BB1_4:
	setp.eq.s32 	%p20, %r8, 1;
	@%p20 bra 	$L__BB1_11;
	mul.wide.u16 	%r158, %rs4, 2;
	neg.s32 	%r270, %r158;
	mov.f64 	%fd419, %fd413;
$L__BB1_6:
	setp.eq.s32 	%p21, %r277, 1;
	mov.u32 	%r278, %r276;
	mov.u32 	%r279, %r275;
	mov.u32 	%r280, %r274;
	mov.f32 	%f110, %f109;
	@%p21 bra 	$L__BB1_8;
	shr.u32 	%r159, %r282, 2;
	xor.b32  	%r160, %r159, %r282;
	shl.b32 	%r161, %r276, 4;
	shl.b32 	%r162, %r160, 1;
	xor.b32  	%r163, %r161, %r162;
	xor.b32  	%r164, %r163, %r276;
	xor.b32  	%r279, %r164, %r160;
	add.s32 	%r165, %r283, %r279;
	add.s32 	%r166, %r165, 362437;
	shr.u32 	%r167, %r281, 2;
	xor.b32  	%r168, %r167, %r281;
	shl.b32 	%r169, %r279, 4;
	shl.b32 	%r170, %r168, 1;
	xor.b32  	%r171, %r170, %r169;
	xor.b32  	%r172, %r171, %r168;
	xor.b32  	%r278, %r172, %r279;
	add.s32 	%r283, %r283, 724874;
	add.s32 	%r173, %r278, %r283;
	cvt.rn.f32.u32 	%f20, %r166;
	fma.rn.f32 	%f21, %f20, 0f2F800000, 0f2F000000;
	cvt.rn.f32.u32 	%f22, %r173;
	fma.rn.f32 	%f23, %f22, 0f30C90FDB, 0f30490FDB;
	setp.lt.f32 	%p22, %f21, 0f00800000;
	mul.f32 	%f24, %f21, 0f4B000000;
	selp.f32 	%f25, %f24, %f21, %p22;
	selp.f32 	%f26, 0fC1B80000, 0f00000000, %p22;
	mov.b32 	%r174, %f25;
	add.s32 	%r175, %r174, -1059760811;
	and.b32  	%r176, %r175, -8388608;
	sub.s32 	%r177, %r174, %r176;
	mov.b32 	%f27, %r177;
	cvt.rn.f32.s32 	%f28, %r176;
	fma.rn.f32 	%f29, %f28, 0f34000000, %f26;
	add.f32 	%f30, %f27, 0fBF800000;
	fma.rn.f32 	%f31, %f30, 0fBE055027, 0f3E1039F6;
	fma.rn.f32 	%f32, %f31, %f30, 0fBDF8CDCC;
	fma.rn.f32 	%f33, %f32, %f30, 0f3E0F2955;
	fma.rn.f32 	%f34, %f33, %f30, 0fBE2AD8B9;
	fma.rn.f32 	%f35, %f34, %f30, 0f3E4CED0B;
	fma.rn.f32 	%f36, %f35, %f30, 0fBE7FFF22;
	fma.rn.f32 	%f37, %f36, %f30, 0f3EAAAA78;
	fma.rn.f32 	%f38, %f37, %f30, 0fBF000000;
	mul.f32 	%f39, %f30, %f38;
	fma.rn.f32 	%f40, %f39, %f30, %f30;
	fma.rn.f32 	%f41, %f29, 0f3F317218, %f40;
	setp.gt.u32 	%p23, %r174, 2139095039;
	fma.rn.f32 	%f42, %f25, 0f7F800000, 0f7F800000;
	selp.f32 	%f43, %f42, %f41, %p23;
	setp.eq.f32 	%p24, %f25, 0f00000000;
	mul.f32 	%f44, %f43, 0fC0000000;
	selp.f32 	%f45, 0f7F800000, %f44, %p24;
	sqrt.rn.f32 	%f46, %f45;
	sin.approx.f32 	%f47, %f23;
	cos.approx.f32 	%f48, %f23;
	mul.f32 	%f110, %f46, %f47;
	mul.f32 	%f109, %f46, %f48;
	mov.u32 	%r280, %r276;
	mov.u32 	%r281, %r275;
	mov.u32 	%r282, %r274;
	mov.u32 	%r276, %r278;
	mov.u32 	%r275, %r279;
	mov.u32 	%r274, %r280;
$L__BB1_8:
	setp.ne.s32 	%p25, %r277, 1;
	cvt.f64.f32 	%fd191, %f110;
	mul.f64 	%fd192, %fd3, %fd191;
	mov.f64 	%fd193, 0d3FA5A858793DD97F;
	sub.f64 	%fd194, %fd193, %fd418;
	mul.f64 	%fd195, %fd194, 0d3FBEF34D6A161E4F;
	sqrt.rn.f64 	%fd196, %fd418;
	mul.f64 	%fd197, %fd196, 0d3FC504816F0068DC;
	mul.f64 	%fd198, %fd197, %fd192;
	fma.rn.f64 	%fd199, %fd2, %fd195, %fd198;
	add.f64 	%fd9, %fd418, %fd199;
	add.f64 	%fd10, %fd419, %fd192;
	mov.b32 	%r277, 0;
	mov.f32 	%f112, %f109;
	@%p25 bra 	$L__BB1_10;
	shr.u32 	%r180, %r282, 2;
	xor.b32  	%r181, %r180, %r282;
	shl.b32 	%r182, %r278, 4;
	shl.b32 	%r183, %r181, 1;
	xor.b32  	%r184, %r182, %r183;
	xor.b32  	%r185, %r184, %r278;
	xor.b32  	%r275, %r185, %r181;
	add.s32 	%r186, %r283, %r275;
	add.s32 	%r187, %r186, 362437;
	shr.u32 	%r188, %r281, 2;
	xor.b32  	%r189, %r188, %r281;
	shl.b32 	%r190, %r275, 4;
	shl.b32 	%r191, %r189, 1;
	xor.b32  	%r192, %r191, %r190;
	xor.b32  	%r193, %r192, %r189;
	xor.b32  	%r276, %r193, %r275;
	add.s32 	%r283, %r283, 724874;
	add.s32 	%r194, %r276, %r283;
	cvt.rn.f32.u32 	%f49, %r187;
	fma.rn.f32 	%f50, %f49, 0f2F800000, 0f2F000000;
	cvt.rn.f32.u32 	%f51, %r194;
	fma.rn.f32 	%f52, %f51, 0f30C90FDB, 0f30490FDB;
	setp.lt.f32 	%p26, %f50, 0f00800000;
	mul.f32 	%f53, %f50, 0f4B000000;
	selp.f32 	%f54, %f53, %f50, %p26;
	selp.f32 	%f55, 0fC1B80000, 0f00000000, %p26;
	mov.b32 	%r195, %f54;
	add.s32 	%r196, %r195, -1059760811;
	and.b32  	%r197, %r196, -8388608;
	sub.s32 	%r198, %r195, %r197;
	mov.b32 	%f56, %r198;
	cvt.rn.f32.s32 	%f57, %r197;
	fma.rn.f32 	%f58, %f57, 0f34000000, %f55;
	add.f32 	%f59, %f56, 0fBF800000;
	fma.rn.f32 	%f60, %f59, 0fBE055027, 0f3E1039F6;
	fma.rn.f32 	%f61, %f60, %f59, 0fBDF8CDCC;
	fma.rn.f32 	%f62, %f61, %f59, 0f3E0F2955;
	fma.rn.f32 	%f63, %f62, %f59, 0fBE2AD8B9;
	fma.rn.f32 	%f64, %f63, %f59, 0f3E4CED0B;
	fma.rn.f32 	%f65, %f64, %f59, 0fBE7FFF22;
	fma.rn.f32 	%f66, %f65, %f59, 0f3EAAAA78;
	fma.rn.f32 	%f67, %f66, %f59, 0fBF000000;
	mul.f32 	%f68, %f59, %f67;
	fma.rn.f32 	%f69, %f68, %f59, %f59;
	fma.rn.f32 	%f70, %f58, 0f3F317218, %f69;
	setp.gt.u32 	%p27, %r195, 2139095039;
	fma.rn.f32 	%f71, %f54, 0f7F800000, 0f7F800000;
	selp.f32 	%f72, %f71, %f70, %p27;
	setp.eq.f32 	%p28, %f54, 0f00000000;
	mul.f32 	%f73, %f72, 0fC0000000;
	selp.f32 	%f74, 0f7F800000, %f73, %p28;
	sqrt.rn.f32 	%f75, %f74;
	sin.approx.f32 	%f76, %f52;
	cos.approx.f32 	%f77, %f52;
	mul.f32 	%f112, %f75, %f76;
	mul.f32 	%f109, %f75, %f77;
	mov.b32 	%r277, 1;
	mov.u32 	%r274, %r278;
	mov.u32 	%r281, %r279;
	mov.u32 	%r282, %r280;
$L__BB1_10:
	cvt.f64.f32 	%fd200, %f112;
	mul.f64 	%fd201, %fd3, %fd200;
	mov.f64 	%fd202, 0d3FA5A858793DD97F;
	sub.f64 	%fd203, %fd202, %fd9;
	mul.f64 	%fd204, %fd203, 0d3FBEF34D6A161E4F;
	sqrt.rn.f64 	%fd205, %fd9;
	mul.f64 	%fd206, %fd205, 0d3FC504816F0068DC;
	mul.f64 	%fd207, %fd206, %fd201;
	fma.rn.f64 	%fd208, %fd2, %fd204, %fd207;
	add.f64 	%fd418, %fd9, %fd208;
	add.f64 	%fd419, %fd10, %fd201;
	add.s32 	%r270, %r270, 2;
	setp.eq.s32 	%p29, %r270, 0;
	@%p29 bra 	$L__BB1_11;
	bra.uni 	$L__BB1_6;
$L__BB1_11:
	and.b32  	%r199, %r8, 1;
	setp.eq.b32 	%p30, %r199, 1;
	not.pred 	%p31, %p30;
	@%p31 bra 	$L__BB1_15;
	setp.eq.s32 	%p32, %r277, 1;
	mov.b32 	%r277, 0;
	mov.f32 	%f116, %f109;
	@%p32 bra 	$L__BB1_14;
	shr.u32 	%r202, %r282, 2;
	xor.b32  	%r203, %r202, %r282;
	shl.b32 	%r204, %r276, 4;
	shl.b32 	%r205, %r203, 1;
	xor.b32  	%r206, %r204, %r205;
	xor.b32  	%r207, %r206, %r276;
	xor.b32  	%r332, %r207, %r203;
	add.s32 	%r208, %r283, %r332;
	add.s32 	%r209, %r208, 362437;
	shr.u32 	%r210, %r281, 2;
	xor.b32  	%r211, %r210, %r281;
	shl.b32 	%r212, %r332, 4;
	shl.b32 	%r213, %r211, 1;
	xor.b32  	%r214, %r213, %r212;
	xor.b32  	%r215, %r214, %r211;
	xor.b32  	%r331, %r215, %r332;
	add.s32 	%r283, %r283, 724874;
	add.s32 	%r216, %r331, %r283;
	cvt.rn.f32.u32 	%f78, %r209;
	fma.rn.f32 	%f79, %f78, 0f2F800000, 0f2F000000;
	cvt.rn.f32.u32 	%f80, %r216;
	fma.rn.f32 	%f81, %f80, 0f30C90FDB, 0f30490FDB;
	setp.lt.f32 	%p33, %f79, 0f00800000;
	mul.f32 	%f82, %f79, 0f4B000000;
	selp.f32 	%f83, %f82, %f79, %p33;
	selp.f32 	%f84, 0fC1B80000, 0f00000000, %p33;
	mov.b32 	%r217, %f83;
	add.s32 	%r218, %r217, -1059760811;
	and.b32  	%r219, %r218, -8388608;
	sub.s32 	%r220, %r217, %r219;
	mov.b32 	%f85, %r220;
	cvt.rn.f32.s32 	%f86, %r219;
	fma.rn.f32 	%f87, %f86, 0f34000000, %f84;
	add.f32 	%f88, %f85, 0fBF800000;
	fma.rn.f32 	%f89, %f88, 0fBE055027, 0f3E1039F6;
	fma.rn.f32 	%f90, %f89, %f88, 0fBDF8CDCC;
	fma.rn.f32 	%f91, %f90, %f88, 0f3E0F2955;
	fma.rn.f32 	%f92, %f91, %f88, 0fBE2AD8B9;
	fma.rn.f32 	%f93, %f92, %f88, 0f3E4CED0B;
	fma.rn.f32 	%f94, %f93, %f88, 0fBE7FFF22;
	fma.rn.f32 	%f95, %f94, %f88, 0f3EAAAA78;
	fma.rn.f32 	%f96, %f95, %f88, 0fBF000000;
	mul.f32 	%f97, %f88, %f96;
	fma.rn.f32 	%f98, %f97, %f88, %f88;
	fma.rn.f32 	%f99, %f87, 0f3F317218, %f98;
	setp.gt.u32 	%p34, %r217, 2139095039;
	fma.rn.f32 	%f100, %f83, 0f7F800000, 0f7F800000;
	selp.f32 	%f101, %f100, %f99, %p34;
	setp.eq.f32 	%p35, %f83, 0f00000000;
	mul.f32 	%f102, %f101, 0fC0000000;
	selp.f32 	%f103, 0f7F800000, %f102, %p35;
	sqrt.rn.f32 	%f104, %f103;
	sin.approx.f32 	%f105, %f81;
	cos.approx.f32 	%f106, %f81;
	mul.f32 	%f116, %f104, %f105;
	mul.f32 	%f109, %f104, %f106;
	mov.b32 	%r277, 1;
	mov.u32 	%r333, %r276;
	mov.u32 	%r281, %r275;
	mov.u32 	%r282, %r274;
	mov.u32 	%r276, %r331;
	mov.u32 	%r275, %r332;
	mov.u32 	%r274, %r333;
$L__BB1_14:
	cvt.f64.f32 	%fd209, %f116;
	mul.f64 	%fd210, %fd3, %fd209;
	mov.f64 	%fd211, 0d3FA5A858793DD97F;
	sub.f64 	%fd212, %fd211, %fd418;
	mul.f64 	%fd213, %fd212, 0d3FBEF34D6A161E4F;
	sqrt.rn.f64 	%fd214, %fd418;
	mul.f64 	%fd215, %fd214, 0d3FC504816F0068DC;
	mul.f64 	%fd216, %fd215, %fd210;
	fma.rn.f64 	%fd217, %fd2, %fd213, %fd216;
	add.f64 	%fd418, %fd418, %fd217;
	add.f64 	%fd419, %fd419, %fd210;
$L__BB1_15:
	mov.f64 	%fd218, 0d3FA5A858793DD97F;
	sub.f64 	%fd219, %fd218, %fd415;
	mul.f64 	%fd220, %fd219, 0d3FBEF34D6A161E4F;
	sqrt.rn.f64 	%fd221, %fd415;
	mul.f64 	%fd222, %fd221, 0d3FC504816F0068DC;
	sub.f64 	%fd223, %fd419, %fd413;
	mul.f64 	%fd224, %fd222, %fd223;
	fma.rn.f64 	%fd225, %fd1, %fd220, %fd224;
	add.f64 	%fd415, %fd415, %fd225;
	@%p1 bra 	$L__BB1_16;
	bra.uni 	$L__BB1_17;
$L__BB1_16:
	sub.f64 	%fd226, %fd415, %fd418;
	abs.f64 	%fd227, %fd226;
	cvta.to.local.u64 	%rd72, %rd23;
	st.local.u32 	[%rd72], %r262;
	st.local.f64 	[%rd72+8], %fd415;
	st.local.u32 	[%rd72+16], %r262;
	st.local.f64 	[%rd72+24], %fd418;
	st.local.f64 	[%rd72+32], %fd227;
	cvta.global.u64 	%rd74, %rd73;
	{ // callseq 9, 0
	.param .b64 param0;
	st.param.b64 	[param0], %rd74;
	.param .b64 param1;
	st.param.b64 	[param1], %rd23;
	.param .b32 retval0;
	call.uni (retval0), 
	vprintf, 
	(
	param0, 
	param1
	);
	ld.param.b32 	%r221, [retval0];
	} // callseq 9
$L__BB1_17:
	mul.wide.u32 	%rd75, %r262, 8;
	add.s64 	%rd76, %rd27, %rd75;
	st.f64 	[%rd76], %fd415;
	add.s64 	%rd77, %rd28, %rd75;
	st.f64 	[%rd77], %fd418;
	add.s32 	%r262, %r262, 1;
	setp.eq.s32 	%p36, %r262, %r125;
	mov.f64 	%fd413, %fd419;
	@%p36 bra 	$L__BB1_40;
	bra.uni 	$L__BB1_4;
$L__BB1_18:
	and.b32  	%r84, %r125, 3;
	setp.lt.u32 	%p7, %r125, 4;
	mov.f64 	%fd425, 0d3FF0000000000000;
	mov.b32 	%r321, 0;
	@%p7 bra 	$L__BB1_29;
	and.b32  	%r321, %r125, 2147483644;
	mov.f64 	%fd425, 0d3FF0000000000000;
	mov.b32 	%r319, 0;
	not.pred 	%p8, %p1;
	mov.u64 	%rd32, $str;
$L__BB1_20:
	.pragma "nounroll";
	mov.f64 	%fd125, 0d3FA5A858793DD97F;
	sub.f64 	%fd126, %fd125, %fd425;
	mul.f64 	%fd127, %fd126, 0d3FBEF34D6A161E4F;
	sqrt.rn.f64 	%fd128, %fd425;
	mul.f64 	%fd129, %fd128, 0d3FC504816F0068DC;
	mul.f64 	%fd130, %fd129, 0d0000000000000000;
	fma.rn.f64 	%fd131, %fd1, %fd127, %fd130;
	add.f64 	%fd23, %fd425, %fd131;
	@%p8 bra 	$L__BB1_22;
	add.f64 	%fd132, %fd23, 0dBFF0000000000000;
	abs.f64 	%fd133, %fd132;
	st.local.u32 	[%rd1], %r319;
	st.local.f64 	[%rd1+8], %fd23;
	st.local.u32 	[%rd1+16], %r319;
	mov.b64 	%rd31, 4607182418800017408;
	st.local.u64 	[%rd1+24], %rd31;
	st.local.f64 	[%rd1+32], %fd133;
	cvta.global.u64 	%rd33, %rd32;
	{ // callseq 2, 0
	.param .b64 param0;
	st.param.b64 	[param0], %rd33;
	.param .b64 param1;
	st.param.b64 	[param1], %rd23;
	.param .b32 retval0;
	call.uni (retval0), 
	vprintf, 
	(
	param0, 
	param1
	);
	ld.param.b32 	%r135, [retval0];
	} // callseq 2
$L__BB1_22:
	mul.wide.u32 	%rd35, %r319, 8;
	add.s64 	%rd4, %rd27, %rd35;
	st.f64 	[%rd4], %fd23;
	add.s64 	%rd5, %rd28, %rd35;
	mov.b64 	%rd36, 4607182418800017408;
	st.u64 	[%rd5], %rd36;
	mov.f64 	%fd134, 0d3FA5A858793DD97F;
	sub.f64 	%fd135, %fd134, %fd23;
	mul.f64 	%fd136, %fd135, 0d3FBEF34D6A161E4F;
	sqrt.rn.f64 	%fd137, %fd23;
	mul.f64 	%fd138, %fd137, 0d3FC504816F0068DC;
	mul.f64 	%fd139, %fd138, 0d0000000000000000;
	fma.rn.f64 	%fd140, %fd1, %fd136, %fd139;
	add.f64 	%fd24, %fd23, %fd140;
	@%p8 bra 	$L__BB1_24;
	add.s32 	%r137, %r319, 1;
	add.f64 	%fd141, %fd24, 0dBFF0000000000000;
	abs.f64 	%fd142, %fd141;
	st.local.u32 	[%rd1], %r137;
	st.local.f64 	[%rd1+8], %fd24;
	st.local.u32 	[%rd1+16], %r137;
	mov.b64 	%rd37, 4607182418800017408;
	st.local.u64 	[%rd1+24], %rd37;
	st.local.f64 	[%rd1+32], %fd142;
	cvta.global.u64 	%rd39, %rd32;
	{ // callseq 3, 0
	.param .b64 param0;
	st.param.b64 	[param0], %rd39;
	.param .b64 param1;
	st.param.b64 	[param1], %rd23;
	.param .b32 retval0;
	call.uni (retval0), 
	vprintf, 
	(
	param0, 
	param1
	);
	ld.param.b32 	%r138, [retval0];
	} // callseq 3
$L__BB1_24:
	st.f64 	[%rd4+8], %fd24;
	mov.b64 	%rd41, 4607182418800017408;
	st.u64 	[%rd5+8], %rd41;
	mov.f64 	%fd143, 0d3FA5A858793DD97F;
	sub.f64 	%fd144, %fd143, %fd24;
	mul.f64 	%fd145, %fd144, 0d3FBEF34D6A161E4F;
	sqrt.rn.f64 	%fd146, %fd24;
	mul.f64 	%fd147, %fd146, 0d3FC504816F0068DC;
	mul.f64 	%fd148, %fd147, 0d0000000000000000;
	fma.rn.f64 	%fd149, %fd1, %fd145, %fd148;
	add.f64 	%fd25, %fd24, %fd149;
	@%p8 bra 	$L__BB1_26;
	add.s32 	%r140, %r319, 2;
	add.f64 	%fd150, %fd25, 0dBFF0000000000000;
	abs.f64 	%fd151, %fd150;
	st.local.u32 	[%rd1], %r140;
	st.local.f64 	[%rd1+8], %fd25;
	st.local.u32 	[%rd1+16], %r140;
	mov.b64 	%rd42, 4607182418800017408;
	st.local.u64 	[%rd1+24], %rd42;
	st.local.f64 	[%rd1+32], %fd151;
	cvta.global.u64 	%rd44, %rd32;
	{ // callseq 4, 0
	.param .b64 param0;
	st.param.b64 	[param0], %rd44;
	.param .b64 param1;
	st.param.b64 	[param1], %rd23;
	.param .b32 retval0;
	call.uni (retval0), 
	vprintf, 
	(
	param0, 
	param1
	);
	ld.param.b32 	%r141, [retval0];
	} // callseq 4
$L__BB1_26:
	st.f64 	[%rd4+16], %fd25;
	mov.b64 	%rd46, 4607182418800017408;
	st.u64 	[%rd5+16], %rd46;
	mov.f64 	%fd152, 0d3FA5A858793DD97F;
	sub.f64 	%fd153, %fd152, %fd25;
	mul.f64 	%fd154, %fd153, 0d3FBEF34D6A161E4F;
	sqrt.rn.f64 	%fd155, %fd25;
	mul.f64 	%fd156, %fd155, 0d3FC504816F0068DC;
	mul.f64 	%fd157, %fd156, 0d0000000000000000;
	fma.rn.f64 	%fd158, %fd1, %fd154, %fd157;
	add.f64 	%fd425, %fd25, %fd158;
	@%p8 bra 	$L__BB1_28;
	add.s32 	%r143, %r319, 3;
	add.f64 	%fd159, %fd425, 0dBFF0000000000000;
	abs.f64 	%fd160, %fd159;
	st.local.u32 	[%rd1], %r143;
	st.local.f64 	[%rd1+8], %fd425;
	st.local.u32 	[%rd1+16], %r143;
	mov.b64 	%rd47, 4607182418800017408;
	st.local.u64 	[%rd1+24], %rd47;
	st.local.f64 	[%rd1+32], %fd160;
	cvta.global.u64 	%rd49, %rd32;
	{ // callseq 5, 0
	.param .b64 param0;
	st.param.b64 	[param0], %rd49;
	.param .b64 param1;
	st.param.b64 	[param1], %rd23;
	.param .b32 retval0;
	call.uni (retval0), 
	vprintf, 
	(
	param0, 
	param1
	);
	ld.param.b32 	%r144, [retval0];
	} // callseq 5
$L__BB1_28:
	st.f64 	[%rd4+24], %fd425;
	mov.b64 	%rd51, 4607182418800017408;
	st.u64 	[%rd5+24], %rd51;
	add.s32 	%r319, %r319, 4;
	setp.ne.s32 	%p12, %r319, %r321;
	@%p12 bra 	$L__BB1_20;
$L__BB1_29:
	setp.eq.s32 	%p13, %r84, 0;
	@%p13 bra 	$L__BB1_40;
	setp.eq.s32 	%p14, %r84, 1;
	@%p14 bra 	$L__BB1_36;
	mov.f64 	%fd161, 0d3FA5A858793DD97F;
	sub.f64 	%fd162, %fd161, %fd425;
	mul.f64 	%fd163, %fd162, 0d3FBEF34D6A161E4F;
	sqrt.rn.f64 	%fd164, %fd425;
	mul.f64 	%fd165, %fd164, 0d3FC504816F0068DC;
	mul.f64 	%fd166, %fd165, 0d0000000000000000;
	fma.rn.f64 	%fd167, %fd1, %fd163, %fd166;
	add.f64 	%fd28, %fd425, %fd167;
	not.pred 	%p15, %p1;
	@%p15 bra 	$L__BB1_33;
	add.f64 	%fd168, %fd28, 0dBFF0000000000000;
	abs.f64 	%fd169, %fd168;
	st.local.u32 	[%rd1], %r321;
	st.local.f64 	[%rd1+8], %fd28;
	st.local.u32 	[%rd1+16], %r321;
	mov.b64 	%rd52, 4607182418800017408;
	st.local.u64 	[%rd1+24], %rd52;
	st.local.f64 	[%rd1+32], %fd169;
	mov.u64 	%rd53, $str;
	cvta.global.u64 	%rd54, %rd53;
	{ // callseq 6, 0
	.param .b64 param0;
	st.param.b64 	[param0], %rd54;
	.param .b64 param1;
	st.param.b64 	[param1], %rd23;
	.param .b32 retval0;
	call.uni (retval0), 
	vprintf, 
	(
	param0, 
	param1
	);
	ld.param.b32 	%r146, [retval0];
	} // callseq 6
$L__BB1_33:
	mul.wide.u32 	%rd56, %r321, 8;
	add.s64 	%rd6, %rd27, %rd56;
	st.f64 	[%rd6], %fd28;
	add.s64 	%rd7, %rd28, %rd56;
	mov.b64 	%rd57, 4607182418800017408;
	st.u64 	[%rd7], %rd57;
	mov.f64 	%fd170, 0d3FA5A858793DD97F;
	sub.f64 	%fd171, %fd170, %fd28;
	mul.f64 	%fd172, %fd171, 0d3FBEF34D6A161E4F;
	sqrt.rn.f64 	%fd173, %fd28;
	mul.f64 	%fd174, %fd173, 0d3FC504816F0068DC;
	mul.f64 	%fd175, %fd174, 0d0000000000000000;
	fma.rn.f64 	%fd176, %fd1, %fd172, %fd175;
	add.f64 	%fd425, %fd28, %fd176;
	@%p15 bra 	$L__BB1_35;
	add.s32 	%r148, %r321, 1;
	add.f64 	%fd177, %fd425, 0dBFF0000000000000;
	abs.f64 	%fd178, %fd177;
	st.local.u32 	[%rd1], %r148;
	st.local.f64 	[%rd1+8], %fd425;
	st.local.u32 	[%rd1+16], %r148;
	mov.b64 	%rd58, 4607182418800017408;
	st.local.u64 	[%rd1+24], %rd58;
	st.local.f64 	[%rd1+32], %fd178;
	mov.u64 	%rd59, $str;
	cvta.global.u64 	%rd60, %rd59;
	{ // callseq 7, 0
	.param .b64 param0;
	st.param.b64 	[param0], %rd60;
	.param .b64 param1;
	st.param.b64 	[param1], %rd23;
	.param .b32 retval0;
	call.uni (retval0), 
	vprintf, 
	(
	param0, 
	param1
	);
	ld.param.b32 	%r149, [retval0];
	} // callseq 7
$L__BB1_35:
	st.f64 	[%rd6+8], %fd425;
	mov.b64 	%rd62, 4607182418800017408;
	st.u64 	[%rd7+8], %rd62;
	add.s32 	%r321, %r321, 2;
$L__BB1_36:
	and.b32  	%r151, %r125, 1;
	setp.eq.b32 	%p17, %r151, 1;
	not.pred 	%p18, %p17;
	@%p18 bra 	$L__BB1_40;
	mov.f64 	%fd179, 0d3FA5A858793DD97F;
	sub.f64 	%fd180, %fd179, %fd425;
	mul.f64 	%fd181, %fd180, 0d3FBEF34D6A161E4F;
	sqrt.rn.f64 	%fd182, %fd425;
	mul.f64 	%fd183, %fd182, 0d3FC504816F0068DC;
	mul.f64 	%fd184, %fd183, 0d0000000000000000;
	fma.rn.f64 	%fd185, %fd1, %fd181, %fd184;
	add.f64 	%fd31, %fd425, %fd185;
	not.pred 	%p19, %p1;
	@%p19 bra 	$L__BB1_39;
	add.f64 	%fd186, %fd31, 0dBFF0000000000000;
	abs.f64 	%fd187, %fd186;
	st.local.u32 	[%rd1], %r321;
	st.local.f64 	[%rd1+8], %fd31;
	st.local.u32 	[%rd1+16], %r321;
	mov.b64 	%rd63, 4607182418800017408;
	st.local.u64 	[%rd1+24], %rd63;
	st.local.f64 	[%rd1+32], %fd187;
	mov.u64 	%rd64, $str;
	cvta.global.u64 	%rd65, %rd64;
	{ // callseq 8, 0
	.param .b64 param0;
	st.param.b64 	[param0], %rd65;
	.param .b64 param1;
	st.param.b64 	[param1], %rd23;
	.param .b32 retval0;
	call.uni (retval0), 
	vprintf, 
	(
	param0, 
	param1
	);
	ld.param.b32 	%r152, [retval0];
	} // callseq 8
$L__BB1_39:
	mul.wide.u32 	%rd67, %r321, 8;
	add.s64 	%rd68, %rd27, %rd67;
	st.f64 	[%rd68], %fd31;
	add.s64 	%rd69, %rd28, %rd67;
	mov.b64 	%rd70, 4607182418800017408;
	st.u64 	[%rd69], %rd70;
$L__BB1_40:
	mul.wide.u32 	%rd78, %r125, 8;
	add.s64 	%rd79, %rd28, %rd78;
	ld.f64 	%fd230, [%rd79+-8];
	shl.b32 	%r224, %r1, 3;
	mov.u32 	%r225, _ZZ17euler_for_unknownPdS_ilbE19solution_for_thread;
	add.s32 	%r226, %r225, %r224;
	st.shared.f64 	[%r226], %fd230;
	and.b32  	%r91, %r125, 15;
	setp.lt.u32 	%p37, %r125, 16;
	mov.f64 	%fd435, 0d0000000000000000;
	mov.b32 	%r324, 0;
	@%p37 bra 	$L__BB1_43;
	and.b32  	%r324, %r125, 2147483632;
	neg.s32 	%r322, %r324;
	add.s64 	%rd99, %rd28, 64;
	add.s64 	%rd98, %rd27, 64;
	mov.f64 	%fd435, 0d0000000000000000;
$L__BB1_42:
	.pragma "nounroll";
	ld.f64 	%fd232, [%rd99+-64];
	ld.f64 	%fd233, [%rd98+-64];
	sub.f64 	%fd234, %fd232, %fd233;
	abs.f64 	%fd235, %fd234;
	setp.gt.f64 	%p38, %fd235, %fd435;
	selp.f64 	%fd236, %fd235, %fd435, %p38;
	ld.f64 	%fd237, [%rd99+-56];
	ld.f64 	%fd238, [%rd98+-56];
	sub.f64 	%fd239, %fd237, %fd238;
	abs.f64 	%fd240, %fd239;
	setp.gt.f64 	%p39, %fd240, %fd236;
	selp.f64 	%fd241, %fd240, %fd236, %p39;
	ld.f64 	%fd242, [%rd99+-48];
	ld.f64 	%fd243, [%rd98+-48];
	sub.f64 	%fd244, %fd242, %fd243;
	abs.f64 	%fd245, %fd244;
	setp.gt.f64 	%p40, %fd245, %fd241;
	selp.f64 	%fd246, %fd245, %fd241, %p40;
	ld.f64 	%fd247, [%rd99+-40];
	ld.f64 	%fd248, [%rd98+-40];
	sub.f64 	%fd249, %fd247, %fd248;
	abs.f64 	%fd250, %fd249;
	setp.gt.f64 	%p41, %fd250, %fd246;
	selp.f64 	%fd251, %fd250, %fd246, %p41;
	ld.f64 	%fd252, [%rd99+-32];
	ld.f64 	%fd253, [%rd98+-32];
	sub.f64 	%fd254, %fd252, %fd253;
	abs.f64 	%fd255, %fd254;
	setp.gt.f64 	%p42, %fd255, %fd251;
	selp.f64 	%fd256, %fd255, %fd251, %p42;
	ld.f64 	%fd257, [%rd99+-24];
	ld.f64 	%fd258, [%rd98+-24];
	sub.f64 	%fd259, %fd257, %fd258;
	abs.f64 	%fd260, %fd259;
	setp.gt.f64 	%p43, %fd260, %fd256;
	selp.f64 	%fd261, %fd260, %fd256, %p43;
	ld.f64 	%fd262, [%rd99+-16];
	ld.f64 	%fd263, [%rd98+-16];
	sub.f64 	%fd264, %fd262, %fd263;
	abs.f64 	%fd265, %fd264;
	setp.gt.f64 	%p44, %fd265, %fd261;
	selp.f64 	%fd266, %fd265, %fd261, %p44;
	ld.f64 	%fd267, [%rd99+-8];
	ld.f64 	%fd268, [%rd98+-8];
	sub.f64 	%fd269, %fd267, %fd268;
	abs.f64 	%fd270, %fd269;
	setp.gt.f64 	%p45, %fd270, %fd266;
	selp.f64 	%fd271, %fd270, %fd266, %p45;
	ld.f64 	%fd272, [%rd99];
	ld.f64 	%fd273, [%rd98];
	sub.f64 	%fd274, %fd272, %fd273;
	abs.f64 	%fd275, %fd274;
	setp.gt.f64 	%p46, %fd275, %fd271;
	selp.f64 	%fd276, %fd275, %fd271, %p46;
	ld.f64 	%fd277, [%rd99+8];
	ld.f64 	%fd278, [%rd98+8];
	sub.f64 	%fd279, %fd277, %fd278;
	abs.f64 	%fd280, %fd279;
	setp.gt.f64 	%p47, %fd280, %fd276;
	selp.f64 	%fd281, %fd280, %fd276, %p47;
	ld.f64 	%fd282, [%rd99+16];
	ld.f64 	%fd283, [%rd98+16];
	sub.f64 	%fd284, %fd282, %fd283;
	abs.f64 	%fd285, %fd284;
	setp.gt.f64 	%p48, %fd285, %fd281;
	selp.f64 	%fd286, %fd285, %fd281, %p48;
	ld.f64 	%fd287, [%rd99+24];
	ld.f64 	%fd288, [%rd98+24];
	sub.f64 	%fd289, %fd287, %fd288;
	abs.f64 	%fd290, %fd289;
	setp.gt.f64 	%p49, %fd290, %fd286;
	selp.f64 	%fd291, %fd290, %fd286, %p49;
	ld.f64 	%fd292, [%rd99+32];
	ld.f64 	%fd293, [%rd98+32];
	sub.f64 	%fd294, %fd292, %fd293;
	abs.f64 	%fd295, %fd294;
	setp.gt.f64 	%p50, %fd295, %fd291;
	selp.f64 	%fd296, %fd295, %fd291, %p50;
	ld.f64 	%fd297, [%rd99+40];
	ld.f64 	%fd298, [%rd98+40];
	sub.f64 	%fd299, %fd297, %fd298;
	abs.f64 	%fd300, %fd299;
	setp.gt.f64 	%p51, %fd300, %fd296;
	selp.f64 	%fd301, %fd300, %fd296, %p51;
	ld.f64 	%fd302, [%rd99+48];
	ld.f64 	%fd303, [%rd98+48];
	sub.f64 	%fd304, %fd302, %fd303;
	abs.f64 	%fd305, %fd304;
	setp.gt.f64 	%p52, %fd305, %fd301;
	selp.f64 	%fd306, %fd305, %fd301, %p52;
	ld.f64 	%fd307, [%rd99+56];
	ld.f64 	%fd308, [%rd98+56];
	sub.f64 	%fd309, %fd307, %fd308;
	abs.f64 	%fd310, %fd309;
	setp.gt.f64 	%p53, %fd310, %fd306;
	selp.f64 	%fd435, %fd310, %fd306, %p53;
	add.s32 	%r322, %r322, 16;
	add.s64 	%rd99, %rd99, 128;
	add.s64 	%rd98, %rd98, 128;
	setp.ne.s32 	%p54, %r322, 0;
	@%p54 bra 	$L__BB1_42;
$L__BB1_43:
	setp.eq.s32 	%p55, %r91, 0;
	@%p55 bra 	$L__BB1_53;
	and.b32  	%r97, %r125, 7;
	setp.lt.u32 	%p56, %r91, 8;
	@%p56 bra 	$L__BB1_46;
	mul.wide.u32 	%rd80, %r324, 8;
	add.s64 	%rd81, %rd28, %rd80;
	ld.f64 	%fd312, [%rd81];
	add.s64 	%rd82, %rd27, %rd80;
	ld.f64 	%fd313, [%rd82];
	sub.f64 	%fd314, %fd312, %fd313;
	abs.f64 	%fd315, %fd314;
	setp.gt.f64 	%p57, %fd315, %fd435;
	selp.f64 	%fd316, %fd315, %fd435, %p57;
	ld.f64 	%fd317, [%rd81+8];
	ld.f64 	%fd318, [%rd82+8];
	sub.f64 	%fd319, %fd317, %fd318;
	abs.f64 	%fd320, %fd319;
	setp.gt.f64 	%p58, %fd320, %fd316;
	selp.f64 	%fd321, %fd320, %fd316, %p58;
	ld.f64 	%fd322, [%rd81+16];
	ld.f64 	%fd323, [%rd82+16];
	sub.f64 	%fd324, %fd322, %fd323;
	abs.f64 	%fd325, %fd324;
	setp.gt.f64 	%p59, %fd325, %fd321;
	selp.f64 	%fd326, %fd325, %fd321, %p59;
	ld.f64 	%fd327, [%rd81+24];
	ld.f64 	%fd328, [%rd82+24];
	sub.f64 	%fd329, %fd327, %fd328;
	abs.f64 	%fd330, %fd329;
	setp.gt.f64 	%p60, %fd330, %fd326;
	selp.f64 	%fd331, %fd330, %fd326, %p60;
	ld.f64 	%fd332, [%rd81+32];
	ld.f64 	%fd333, [%rd82+32];
	sub.f64 	%fd334, %fd332, %fd333;
	abs.f64 	%fd335, %fd334;
	setp.gt.f64 	%p61, %fd335, %fd331;
	selp.f64 	%fd336, %fd335, %fd331, %p61;
	ld.f64 	%fd337, [%rd81+40];
	ld.f64 	%fd338, [%rd82+40];
	sub.f64 	%fd339, %fd337, %fd338;
	abs.f64 	%fd340, %fd339;
	setp.gt.f64 	%p62, %fd340, %fd336;
	selp.f64 	%fd341, %fd340, %fd336, %p62;
	ld.f64 	%fd342, [%rd81+48];
	ld.f64 	%fd343, [%rd82+48];
	sub.f64 	%fd344, %fd342, %fd343;
	abs.f64 	%fd345, %fd344;
	setp.gt.f64 	%p63, %fd345, %fd341;
	selp.f64 	%fd346, %fd345, %fd341, %p63;
	ld.f64 	%fd347, [%rd81+56];
	ld.f64 	%fd348, [%rd82+56];
	sub.f64 	%fd349, %fd347, %fd348;
	abs.f64 	%fd350, %fd349;
	setp.gt.f64 	%p64, %fd350, %fd346;
	selp.f64 	%fd435, %fd350, %fd346, %p64;
	add.s32 	%r324, %r324, 8;
$L__BB1_46:
	setp.eq.s32 	%p65, %r97, 0;
	@%p65 bra 	$L__BB1_53;
	and.b32  	%r100, %r125, 3;
	setp.lt.u32 	%p66, %r97, 4;
	@%p66 bra 	$L__BB1_49;
	mul.wide.u32 	%rd83, %r324, 8;
	add.s64 	%rd84, %rd28, %rd83;
	ld.f64 	%fd352, [%rd84];
	add.s64 	%rd85, %rd27, %rd83;
	ld.f64 	%fd353, [%rd85];
	sub.f64 	%fd354, %fd352, %fd353;
	abs.f64 	%fd355, %fd354;
	setp.gt.f64 	%p67, %fd355, %fd435;
	selp.f64 	%fd356, %fd355, %fd435, %p67;
	ld.f64 	%fd357, [%rd84+8];
	ld.f64 	%fd358, [%rd85+8];
	sub.f64 	%fd359, %fd357, %fd358;
	abs.f64 	%fd360, %fd359;
	setp.gt.f64 	%p68, %fd360, %fd356;
	selp.f64 	%fd361, %fd360, %fd356, %p68;
	ld.f64 	%fd362, [%rd84+16];
	ld.f64 	%fd363, [%rd85+16];
	sub.f64 	%fd364, %fd362, %fd363;
	abs.f64 	%fd365, %fd364;
	setp.gt.f64 	%p69, %fd365, %fd361;
	selp.f64 	%fd366, %fd365, %fd361, %p69;
	ld.f64 	%fd367, [%rd84+24];
	ld.f64 	%fd368, [%rd85+24];
	sub.f64 	%fd369, %fd367, %fd368;
	abs.f64 	%fd370, %fd369;
	setp.gt.f64 	%p70, %fd370, %fd366;
	selp.f64 	%fd435, %fd370, %fd366, %p70;
	add.s32 	%r324, %r324, 4;
$L__BB1_49:
	setp.eq.s32 	%p71, %r100, 0;
	@%p71 bra 	$L__BB1_53;
	mul.wide.u32 	%rd86, %r324, 8;
	add.s64 	%rd101, %rd27, %rd86;
	add.s64 	%rd100, %rd28, %rd86;
	neg.s32 	%r326, %r100;
$L__BB1_51:
	.pragma "nounroll";
	ld.f64 	%fd371, [%rd100];
	ld.f64 	%fd372, [%rd101];
	sub.f64 	%fd373, %fd371, %fd372;
	abs.f64 	%fd374, %fd373;
	setp.gt.f64 	%p72, %fd374, %fd435;
	selp.f64 	%fd435, %fd374, %fd435, %p72;
	add.s64 	%rd101, %rd101, 8;
	add.s64 	%rd100, %rd100, 8;
	add.s32 	%r326, %r326, 1;
	setp.eq.s32 	%p73, %r326, 0;
	@%p73 bra 	$L__BB1_53;
	bra.uni 	$L__BB1_51;
$L__BB1_52:
	add.s64 	%rd30, %rd28, %rd26;
	ld.f64 	%fd122, [%rd30+-8];
	shl.b32 	%r129, %r1, 3;
	mov.u32 	%r130, _ZZ17euler_for_unknownPdS_ilbE19solution_for_thread;
	add.s32 	%r131, %r130, %r129;
	st.shared.f64 	[%r131], %fd122;
	mov.f64 	%fd435, 0d0000000000000000;
$L__BB1_53:
	ld.param.s8 	%rs6, [_Z17euler_for_unknownPdS_ilb_param_4];
	shl.b32 	%r227, %r1, 3;
	mov.u32 	%r228, _ZZ17euler_for_unknownPdS_ilbE16error_for_thread;
	add.s32 	%r229, %r228, %r227;
	st.shared.f64 	[%r229], %fd435;
	setp.eq.s16 	%p74, %rs6, 0;
	or.b32  	%r230, %r3, %r1;
	setp.ne.s32 	%p75, %r230, 0;
	or.pred  	%p76, %p75, %p74;
	@%p76 bra 	$L__BB1_55;
	ld.shared.f64 	%fd375, [_ZZ17euler_for_unknownPdS_ilbE16error_for_thread];
	add.u64 	%rd87, %SP, 0;
	add.u64 	%rd88, %SPL, 0;
	st.local.f64 	[%rd88], %fd375;
	mov.u64 	%rd89, $str$1;
	cvta.global.u64 	%rd90, %rd89;
	{ // callseq 10, 0
	.param .b64 param0;
	st.param.b64 	[param0], %rd90;
	.param .b64 param1;
	st.param.b64 	[param1], %rd87;
	.param .b32 retval0;
	call.uni (retval0), 
	vprintf, 
	(
	param0, 
	param1
	);
	ld.param.b32 	%r231, [retval0];
	} // callseq 10
$L__BB1_55:
	{ // callseq 11, 0
	.param .b64 param0;
	st.param.b64 	[param0], %rd27;
	call.uni 
	free, 
	(
	param0
	);
	} // callseq 11
	{ // callseq 12, 0
	.param .b64 param0;
	st.param.b64 	[param0], %rd28;
	call.uni 
	free, 
	(
	param0
	);
	} // callseq 12
$L__BB1_56:
	bar.sync 	0;
	setp.ne.s32 	%p77, %r1, 0;
	@%p77 bra 	$L__BB1_98;
	and.b32  	%r106, %r2, 7;
	setp.lt.u32 	%p78, %r2, 8;
	mov.b32 	%r329, 0;
	mov.f64 	%fd439, 0d0000000000000000;
	mov.f64 	%fd438, %fd439;
	@%p78 bra 	$L__BB1_76;
	and.b32  	%r329, %r2, 2040;
	mov.b32 	%r327, 0;
	mov.f64 	%fd439, 0d0000000000000000;
	mov.u32 	%r236, _ZZ17euler_for_unknownPdS_ilbE16error_for_thread;
$L__BB1_59:
	.pragma "nounroll";
	add.s32 	%r109, %r327, %r4;
	setp.gt.u32 	%p79, %r109, 999;
	shl.b32 	%r235, %r327, 3;
	add.s32 	%r110, %r236, %r235;
	mov.u32 	%r237, _ZZ17euler_for_unknownPdS_ilbE19solution_for_thread;
	add.s32 	%r111, %r237, %r235;
	@%p79 bra 	$L__BB1_61;
	ld.shared.f64 	%fd379, [%r110];
	add.f64 	%fd438, %fd438, %fd379;
	ld.shared.f64 	%fd380, [%r111];
	add.f64 	%fd439, %fd439, %fd380;
$L__BB1_61:
	add.s32 	%r238, %r109, 1;
	setp.gt.u32 	%p80, %r238, 999;
	@%p80 bra 	$L__BB1_63;
	ld.shared.f64 	%fd381, [%r110+8];
	add.f64 	%fd438, %fd438, %fd381;
	ld.shared.f64 	%fd382, [%r111+8];
	add.f64 	%fd439, %fd439, %fd382;
$L__BB1_63:
	add.s32 	%r239, %r109, 2;
	setp.gt.u32 	%p81, %r239, 999;
	@%p81 bra 	$L__BB1_65;
	ld.shared.f64 	%fd383, [%r110+16];
	add.f64 	%fd438, %fd438, %fd383;
	ld.shared.f64 	%fd384, [%r111+16];
	add.f64 	%fd439, %fd439, %fd384;
$L__BB1_65:
	add.s32 	%r240, %r109, 3;
	setp.gt.u32 	%p82, %r240, 999;
	@%p82 bra 	$L__BB1_67;
	ld.shared.f64 	%fd385, [%r110+24];
	add.f64 	%fd438, %fd438, %fd385;
	ld.shared.f64 	%fd386, [%r111+24];
	add.f64 	%fd439, %fd439, %fd386;
$L__BB1_67:
	add.s32 	%r241, %r109, 4;
	setp.gt.u32 	%p83, %r241, 999;
	@%p83 bra 	$L__BB1_69;
	ld.shared.f64 	%fd387, [%r110+32];
	add.f64 	%fd438, %fd438, %fd387;
	ld.shared.f64 	%fd388, [%r111+32];
	add.f64 	%fd439, %fd439, %fd388;
$L__BB1_69:
	add.s32 	%r242, %r109, 5;
	setp.gt.u32 	%p84, %r242, 999;
	@%p84 bra 	$L__BB1_71;
	ld.shared.f64 	%fd389, [%r110+40];
	add.f64 	%fd438, %fd438, %fd389;
	ld.shared.f64 	%fd390, [%r111+40];
	add.f64 	%fd439, %fd439, %fd390;
$L__BB1_71:
	add.s32 	%r243, %r109, 6;
	setp.gt.u32 	%p85, %r243, 999;
	@%p85 bra 	$L__BB1_73;
	ld.shared.f64 	%fd391, [%r110+48];
	add.f64 	%fd438, %fd438, %fd391;
	ld.shared.f64 	%fd392, [%r111+48];
	add.f64 	%fd439, %fd439, %fd392;
$L__BB1_73:
	add.s32 	%r244, %r109, 7;
	setp.gt.u32 	%p86, %r244, 999;
	@%p86 bra 	$L__BB1_75;
	ld.shared.f64 	%fd393, [%r110+56];
	add.f64 	%fd438, %fd438, %fd393;
	ld.shared.f64 	%fd394, [%r111+56];
	add.f64 	%fd439, %fd439, %fd394;
$L__BB1_75:
	add.s32 	%r327, %r327, 8;
	setp.ne.s32 	%p87, %r327, %r329;
	@%p87 bra 	$L__BB1_59;
$L__BB1_76:
	setp.eq.s32 	%p88, %r106, 0;
	@%p88 bra 	$L__BB1_97;
	and.b32  	%r114, %r2, 3;
	setp.lt.u32 	%p89, %r106, 4;
	@%p89 bra 	$L__BB1_87;
	add.s32 	%r115, %r329, %r4;
	setp.gt.u32 	%p90, %r115, 999;
	shl.b32 	%r245, %r329, 3;
	mov.u32 	%r246, _ZZ17euler_for_unknownPdS_ilbE16error_for_thread;
	add.s32 	%r116, %r246, %r245;
	mov.u32 	%r247, _ZZ17euler_for_unknownPdS_ilbE19solution_for_thread;
	add.s32 	%r117, %r247, %r245;
	@%p90 bra 	$L__BB1_80;
	ld.shared.f64 	%fd396, [%r116];
	add.f64 	%fd438, %fd438, %fd396;
	ld.shared.f64 	%fd397, [%r117];
	add.f64 	%fd439, %fd439, %fd397;
$L__BB1_80:
	add.s32 	%r248, %r115, 1;
	setp.gt.u32 	%p91, %r248, 999;
	@%p91 bra 	$L__BB1_82;
	ld.shared.f64 	%fd398, [%r116+8];
	add.f64 	%fd438, %fd438, %fd398;
	ld.shared.f64 	%fd399, [%r117+8];
	add.f64 	%fd439, %fd439, %fd399;
$L__BB1_82:
	add.s32 	%r249, %r115, 2;
	setp.gt.u32 	%p92, %r249, 999;
	@%p92 bra 	$L__BB1_84;
	ld.shared.f64 	%fd400, [%r116+16];
	add.f64 	%fd438, %fd438, %fd400;
	ld.shared.f64 	%fd401, [%r117+16];
	add.f64 	%fd439, %fd439, %fd401;
$L__BB1_84:
	add.s32 	%r250, %r115, 3;
	setp.gt.u32 	%p93, %r250, 999;
	@%p93 bra 	$L__BB1_86;
	ld.shared.f64 	%fd402, [%r116+24];
	add.f64 	%fd438, %fd438, %fd402;
	ld.shared.f64 	%fd403, [%r117+24];
	add.f64 	%fd439, %fd439, %fd403;
$L__BB1_86:
	add.s32 	%r329, %r329, 4;
$L__BB1_87:
	setp.eq.s32 	%p94, %r114, 0;
	@%p94 bra 	$L__BB1_97;
	setp.eq.s32 	%p95, %r114, 1;
	@%p95 bra 	$L__BB1_94;
	add.s32 	%r120, %r329, %r4;
	setp.gt.u32 	%p96, %r120, 999;
	shl.b32 	%r251, %r329, 3;
	mov.u32 	%r252, _ZZ17euler_for_unknownPdS_ilbE16error_for_thread;
	add.s32 	%r121, %r252, %r251;
	mov.u32 	%r253, _ZZ17euler_for_unknownPdS_ilbE19solution_for_thread;
	add.s32 	%r122, %r253, %r251;
	@%p96 bra 	$L__BB1_91;
	ld.shared.f64 	%fd405, [%r121];
	add.f64 	%fd438, %fd438, %fd405;
	ld.shared.f64 	%fd406, [%r122];
	add.f64 	%fd439, %fd439, %fd406;
$L__BB1_91:
	add.s32 	%r254, %r120, 1;
	setp.gt.u32 	%p97, %r254, 999;
	@%p97 bra 	$L__BB1_93;
	ld.shared.f64 	%fd407, [%r121+8];
	add.f64 	%fd438, %fd438, %fd407;
	ld.shared.f64 	%fd408, [%r122+8];
	add.f64 	%fd439, %fd439, %fd408;
$L__BB1_93:
	add.s32 	%r329, %r329, 2;
$L__BB1_94:
	and.b32  	%r255, %r2, 1;
	setp.eq.b32 	%p98, %r255, 1;
	not.pred 	%p99, %p98;
	@%p99 bra 	$L__BB1_97;
	add.s32 	%r256, %r329, %r4;
	setp.gt.u32 	%p100, %r256, 999;
	@%p100 bra 	$L__BB1_97;
	shl.b32 	%r257, %r329, 3;
	mov.u32 	%r258, _ZZ17euler_for_unknownPdS_ilbE16error_for_thread;
	add.s32 	%r259, %r258, %r257;
	ld.shared.f64 	%fd409, [%r259];
	add.f64 	%fd438, %fd438, %fd409;
	mov.u32 	%r260, _ZZ17euler_for_unknownPdS_ilbE19solution_for_thread;
	add.s32 	%r261, %r260, %r257;
	ld.shared.f64 	%fd410, [%r261];
	add.f64 	%fd439, %fd439, %fd410;
$L__BB1_97:
	ld.param.u64 	%rd97, [_Z17euler_for_unknownPdS_ilb_param_1];
	ld.param.u64 	%rd96, [_Z17euler_for_unknownPdS_ilb_param_0];
	div.rn.f64 	%fd411, %fd438, 0d4059000000000000;
	cvta.to.global.u64 	%rd91, %rd97;
	mul.wide.u32 	%rd92, %r3, 8;
	add.s64 	%rd93, %rd91, %rd92;
	st.global.f64 	[%rd93], %fd411;
	div.rn.f64 	%fd412, %fd439, 0d4059000000000000;
	cvta.to.global.u64 	%rd94, %rd96;
	add.s64 	%rd95, %rd94, %rd92;
	st.global.f64 	[%rd95], %fd412;
$L__BB1_98:
	ret;

}


// ===== COMPILED SASS (sm_100) =====

	.target	sm_100

	.elftype	@"ET_EXEC"


//--------------------- .note.nv.tkinfo           --------------------------
	.section	.note.nv.tkinfo,"",@"SHT_NOTE"
	.sectionflags	@"SHF_NOTE_NV_TKINFO"
	.tkinfo
        /*0018*/ 	.word	0x00000002
        /*0030*/ 	.string	""
        /*0030*/ 	.string	"ptxas"
        /*0030*/ 	.string	"Cuda compilation tools, release 13.0, V13.0.88"
        /*0030*/ 	.string	"Build cuda_13.0.r13.0/compiler.36424714_0"
        /*0030*/ 	.string	"-arch sm_100 -m 64 "



//--------------------- .note.nv.cuinfo           --------------------------
	.section	.note.nv.cuinfo,"",@"SHT_NOTE"
	.sectionflags	@"SHF_NOTE_NV_CUINFO"
        /*0018*/ 	.short	0x0002
        /*001a*/ 	.short	0x0064
        /*001c*/ 	.short	0x0082
	.zero		2


//--------------------- .nv.info                  --------------------------
	.section	.nv.info,"",@"SHT_CUDA_INFO"
	.align	4


	//----- nvinfo : EIATTR_REGCOUNT
	.align		4
        /*0000*/ 	.byte	0x04, 0x2f
        /*0002*/ 	.short	(.L_12 - .L_11)
	.align		4
.L_11:
        /*0004*/ 	.word	index@(_Z13classic_eulerPdil)
        /*0008*/ 	.word	0x0000001e


	//----- nvinfo : EIATTR_FRAME_SIZE
	.align		4
.L_12:
        /*000c*/ 	.byte	0x04, 0x11
        /*000e*/ 	.short	(.L_14 - .L_13)
	.align		4
.L_13:
        /*0010*/ 	.word	index@($__internal_5_$__cuda_sm20_sqrt_rn_f32_slowpath)
        /*0014*/ 	.word	0x00000000


	//----- nvinfo : EIATTR_FRAME_SIZE
	.align		4
.L_14:
        /*0018*/ 	.byte	0x04, 0x11
        /*001a*/ 	.short	(.L_16 - .L_15)
	.align		4
.L_15:
        /*001c*/ 	.word	index@($__internal_4_$__cuda_sm20_dsqrt_rn_f64_mediumpath_v1)
        /*0020*/ 	.word	0x00000000


	//----- nvinfo : EIATTR_FRAME_SIZE
	.align		4
.L_16:
        /*0024*/ 	.byte	0x04, 0x11
        /*0026*/ 	.short	(.L_18 - .L_17)
	.align		4
.L_17:
        /*0028*/ 	.word	index@(_Z13classic_eulerPdil)
        /*002c*/ 	.word	0x00000000


	//----- nvinfo : EIATTR_REGCOUNT
	.align		4
.L_18:
        /*0030*/ 	.byte	0x04, 0x2f
        /*0032*/ 	.short	(.L_20 - .L_19)
	.align		4
.L_19:
        /*0034*/ 	.word	index@(_Z17euler_for_unknownPdS_ilb)
        /*0038*/ 	.word	0x0000003c


	//----- nvinfo : EIATTR_FRAME_SIZE
	.align		4
.L_20:
        /*003c*/ 	.byte	0x04, 0x11
        /*003e*/ 	.short	(.L_22 - .L_21)
	.align		4
.L_21:
        /*0040*/ 	.word	index@($__internal_3_$__cuda_sm20_sqrt_rn_f32_slowpath)
        /*0044*/ 	.word	0x00000028


	//----- nvinfo : EIATTR_FRAME_SIZE
	.align		4
.L_22:
        /*0048*/ 	.byte	0x04, 0x11
        /*004a*/ 	.short	(.L_24 - .L_23)
	.align		4
.L_23:
        /*004c*/ 	.word	index@($__internal_2_$__cuda_sm20_dsqrt_rn_f64_mediumpath_v1)
        /*0050*/ 	.word	0x00000028


	//----- nvinfo : EIATTR_FRAME_SIZE
	.align		4
.L_24:
        /*0054*/ 	.byte	0x04, 0x11
        /*0056*/ 	.short	(.L_26 - .L_25)
	.align		4
.L_25:
        /*0058*/ 	.word	index@($__internal_1_$__cuda_sm20_div_rn_f64_full)
        /*005c*/ 	.word	0x00000028


	//----- nvinfo : EIATTR_FRAME_SIZE
	.align		4
.L_26:
        /*0060*/ 	.byte	0x04, 0x11
        /*0062*/ 	.short	(.L_28 - .L_27)
	.align		4
.L_27:
        /*0064*/ 	.word	index@($__internal_0_$__cuda_sm20_dblrcp_rn_slowpath_v3)
        /*0068*/ 	.word	0x00000028


	//----- nvinfo : EIATTR_FRAME_SIZE
	.align		4
.L_28:
        /*006c*/ 	.byte	0x04, 0x11
        /*006e*/ 	.short	(.L_30 - .L_29)
	.align		4
.L_29:
        /*0070*/ 	.word	index@(_Z17euler_for_unknownPdS_ilb)
        /*0074*/ 	.word	0x00000028


	//----- nvinfo : EIATTR_MIN_STACK_SIZE
	.align		4
.L_30:
        /*0078*/ 	.byte	0x04, 0x12
        /*007a*/ 	.short	(.L_32 - .L_31)
	.align		4
.L_31:
        /*007c*/ 	.word	index@(_Z17euler_for_unknownPdS_ilb)
        /*0080*/ 	.word	0x00000028


	//----- nvinfo : EIATTR_MIN_STACK_SIZE
	.align		4
.L_32:
        /*0084*/ 	.byte	0x04, 0x12
        /*0086*/ 	.short	(.L_34 - .L_33)
	.align		4
.L_33:
        /*0088*/ 	.word	index@(_Z13classic_eulerPdil)
        /*008c*/ 	.word	0x00000000
.L_34:


//--------------------- .nv.compat                --------------------------
	.section	.nv.compat,"",@"SHT_CUDA_COMPAT_INFO"
	.align	4
        /*0000*/ 	.byte	0x02, 0x09, 0x00, 0x00, 0x02, 0x02, 0x01, 0x00, 0x02, 0x05, 0x05, 0x00, 0x03, 0x07, 0x01, 0x01
        /*0010*/ 	.byte	0x02, 0x03, 0x00, 0x00, 0x02, 0x06, 0x01, 0x00, 0x04, 0x0b, 0x08, 0x00, 0x01, 0x00, 0x00, 0x00
        /*0020*/ 	.byte	0x00, 0x00, 0x00, 0x00


//--------------------- .nv.info._Z17euler_for_unknownPdS_ilb --------------------------
	.section	.nv.info._Z17euler_for_unknownPdS_ilb,"",@"SHT_CUDA_INFO"
	.sectionflags	@""
	.align	4


	//----- nvinfo : EIATTR_CUDA_API_VERSION
	.align		4
        /*0000*/ 	.byte	0x04, 0x37
        /*0002*/ 	.short	(.L_36 - .L_35)
.L_35:
        /*0004*/ 	.word	0x00000082


	//----- nvinfo : EIATTR_KPARAM_INFO
	.align		4
.L_36:
        /*0008*/ 	.byte	0x04, 0x17
        /*000a*/ 	.short	(.L_38 - .L_37)
.L_37:
        /*000c*/ 	.word	0x00000000
        /*0010*/ 	.short	0x0004
        /*0012*/ 	.short	0x0020
        /*0014*/ 	.byte	0x00, 0xf0, 0x05, 0x00


	//----- nvinfo : EIATTR_KPARAM_INFO
	.align		4
.L_38:
        /*0018*/ 	.byte	0x04, 0x17
        /*001a*/ 	.short	(.L_40 - .L_39)
.L_39:
        /*001c*/ 	.word	0x00000000
        /*0020*/ 	.short	0x0003
        /*0022*/ 	.short	0x0018
        /*0024*/ 	.byte	0x00, 0xf0, 0x21, 0x00


	//----- nvinfo : EIATTR_KPARAM_INFO
	.align		4
.L_40:
        /*0028*/ 	.byte	0x04, 0x17
        /*002a*/ 	.short	(.L_42 - .L_41)
.L_41:
        /*002c*/ 	.word	0x00000000
        /*0030*/ 	.short	0x0002
        /*0032*/ 	.short	0x0010
        /*0034*/ 	.byte	0x00, 0xf0, 0x11, 0x00


	//----- nvinfo : EIATTR_KPARAM_INFO
	.align		4
.L_42:
        /*0038*/ 	.byte	0x04, 0x17
        /*003a*/ 	.short	(.L_44 - .L_43)
.L_43:
        /*003c*/ 	.word	0x00000000
        /*0040*/ 	.short	0x0001
        /*0042*/ 	.short	0x0008
        /*0044*/ 	.byte	0x00, 0xf5, 0x21, 0x00


	//----- nvinfo : EIATTR_KPARAM_INFO
	.align		4
.L_44:
        /*0048*/ 	.byte	0x04, 0x17
        /*004a*/ 	.short	(.L_46 - .L_45)
.L_45:
        /*004c*/ 	.word	0x00000000
        /*0050*/ 	.short	0x0000
        /*0052*/ 	.short	0x0000
        /*0054*/ 	.byte	0x00, 0xf5, 0x21, 0x00


	//----- nvinfo : EIATTR_SPARSE_MMA_MASK
	.align		4
.L_46:
        /*0058*/ 	.byte	0x03, 0x50
        /*005a*/ 	.short	0x0000


	//----- nvinfo : EIATTR_MAXREG_COUNT
	.align		4
        /*005c*/ 	.byte	0x03, 0x1b
        /*005e*/ 	.short	0x00ff


	//----- nvinfo : EIATTR_NUM_BARRIERS
	.align		4
        /*0060*/ 	.byte	0x02, 0x4c
        /*0062*/ 	.byte	0x01
	.zero		1


	//----- nvinfo : EIATTR_EXTERNS
	.align		4
        /*0064*/ 	.byte	0x04, 0x0f
        /*0066*/ 	.short	(.L_48 - .L_47)


	//   ....[0]....
	.align		4
.L_47:
        /*0068*/ 	.word	index@(malloc)


	//   ....[1]....
	.align		4
        /*006c*/ 	.word	index@(vprintf)


	//   ....[2]....
	.align		4
        /*0070*/ 	.word	index@(free)


	//----- nvinfo : EIATTR_MERCURY_ISA_VERSION
	.align		4
.L_48:
        /*0074*/ 	.byte	0x03, 0x5f
        /*0076*/ 	.short	0x0101


	//----- nvinfo : EIATTR_VRC_CTA_INIT_COUNT
	.align		4
        /*0078*/ 	.byte	0x02, 0x4a
	.zero		1
	.zero		1


	//----- nvinfo : EIATTR_SYSCALL_OFFSETS
	.align		4
        /*007c*/ 	.byte	0x04, 0x46
        /*007e*/ 	.short	(.L_50 - .L_49)


	//   ....[0]....
.L_49:
        /*0080*/ 	.word	0x000001c0


	//   ....[1]....
        /*0084*/ 	.word	0x00000230


	//   ....[2]....
        /*0088*/ 	.word	0x00002650


	//   ....[3]....
        /*008c*/ 	.word	0x00002bd0


	//   ....[4]....
        /*0090*/ 	.word	0x00003030


	//   ....[5]....
        /*0094*/ 	.word	0x00003470


	//   ....[6]....
        /*0098*/ 	.word	0x000038b0


	//   ....[7]....
        /*009c*/ 	.word	0x00003d60


	//   ....[8]....
        /*00a0*/ 	.word	0x000041c0


	//   ....[9]....
        /*00a4*/ 	.word	0x00004640


	//   ....[10]....
        /*00a8*/ 	.word	0x00005a90


	//   ....[11]....
        /*00ac*/ 	.word	0x00005b00


	//   ....[12]....
        /*00b0*/ 	.word	0x00005b50


	//----- nvinfo : EIATTR_EXIT_INSTR_OFFSETS
	.align		4
.L_50:
        /*00b4*/ 	.byte	0x04, 0x1c
        /*00b6*/ 	.short	(.L_52 - .L_51)


	//   ....[0]....
.L_51:
        /*00b8*/ 	.word	0x00005b90


	//   ....[1]....
        /*00bc*/ 	.word	0x00006860


	//----- nvinfo : EIATTR_CRS_STACK_SIZE
	.align		4
.L_52:
        /*00c0*/ 	.byte	0x04, 0x1e
        /*00c2*/ 	.short	(.L_54 - .L_53)
.L_53:
        /*00c4*/ 	.word	0x00000000


	//----- nvinfo : EIATTR_CBANK_PARAM_SIZE
	.align		4
.L_54:
        /*00c8*/ 	.byte	0x03, 0x19
        /*00ca*/ 	.short	0x0021


	//----- nvinfo : EIATTR_PARAM_CBANK
	.align		4
        /*00cc*/ 	.byte	0x04, 0x0a
        /*00ce*/ 	.short	(.L_56 - .L_55)
	.align		4
.L_55:
        /*00d0*/ 	.word	index@(.nv.constant0._Z17euler_for_unknownPdS_ilb)
        /*00d4*/ 	.short	0x0380
        /*00d6*/ 	.short	0x0021


	//----- nvinfo : EIATTR_SW_WAR
	.align		4
.L_56:
        /*00d8*/ 	.byte	0x04, 0x36
        /*00da*/ 	.short	(.L_58 - .L_57)
.L_57:
        /*00dc*/ 	.word	0x00000008
.L_58:


//--------------------- .nv.info._Z13classic_eulerPdil --------------------------
	.section	.nv.info._Z13classic_eulerPdil,"",@"SHT_CUDA_INFO"
	.sectionflags	@""
	.align	4


	//----- nvinfo : EIATTR_CUDA_API_VERSION
	.align		4
        /*0000*/ 	.byte	0x04, 0x37
        /*0002*/ 	.short	(.L_60 - .L_59)
.L_59:
        /*0004*/ 	.word	0x00000082


	//----- nvinfo : EIATTR_KPARAM_INFO
	.align		4
.L_60:
        /*0008*/ 	.byte	0x04, 0x17
        /*000a*/ 	.short	(.L_62 - .L_61)
.L_61:
        /*000c*/ 	.word	0x00000000
        /*0010*/ 	.short	0x0002
        /*0012*/ 	.short	0x0010
        /*0014*/ 	.byte	0x00, 0xf0, 0x21, 0x00


	//----- nvinfo : EIATTR_KPARAM_INFO
	.align		4
.L_62:
        /*0018*/ 	.byte	0x04, 0x17
        /*001a*/ 	.short	(.L_64 - .L_63)
.L_63:
        /*001c*/ 	.word	0x00000000
        /*0020*/ 	.short	0x0001
        /*0022*/ 	.short	0x0008
        /*0024*/ 	.byte	0x00, 0xf0, 0x11, 0x00


	//----- nvinfo : EIATTR_KPARAM_INFO
	.align		4
.L_64:
        /*0028*/ 	.byte	0x04, 0x17
        /*002a*/ 	.short	(.L_66 - .L_65)
.L_65:
        /*002c*/ 	.word	0x00000000
        /*0030*/ 	.short	0x0000
        /*0032*/ 	.short	0x0000
        /*0034*/ 	.byte	0x00, 0xf5, 0x21, 0x00


	//----- nvinfo : EIATTR_SPARSE_MMA_MASK
	.align		4
.L_66:
        /*0038*/ 	.byte	0x03, 0x50
        /*003a*/ 	.short	0x0000


	//----- nvinfo : EIATTR_MAXREG_COUNT
	.align		4
        /*003c*/ 	.byte	0x03, 0x1b
        /*003e*/ 	.short	0x00ff


	//----- nvinfo : EIATTR_MERCURY_ISA_VERSION
	.align		4
        /*0040*/ 	.byte	0x03, 0x5f
        /*0042*/ 	.short	0x0101


	//----- nvinfo : EIATTR_VRC_CTA_INIT_COUNT
	.align		4
        /*0044*/ 	.byte	0x02, 0x4a
	.zero		1
	.zero		1


	//----- nvinfo : EIATTR_EXIT_INSTR_OFFSETS
	.align		4
        /*0048*/ 	.byte	0x04, 0x1c
        /*004a*/ 	.short	(.L_68 - .L_67)


	//   ....[0]....
.L_67:
        /*004c*/ 	.word	0x000000a0


	//   ....[1]....
        /*0050*/ 	.word	0x00000c80


	//----- nvinfo : EIATTR_CRS_STACK_SIZE
	.align		4
.L_68:
        /*0054*/ 	.byte	0x04, 0x1e
        /*0056*/ 	.short	(.L_70 - .L_69)
.L_69:
        /*0058*/ 	.word	0x00000000


	//----- nvinfo : EIATTR_CBANK_PARAM_SIZE
	.align		4
.L_70:
        /*005c*/ 	.byte	0x03, 0x19
        /*005e*/ 	.short	0x0018


	//----- nvinfo : EIATTR_PARAM_CBANK
	.align		4
        /*0060*/ 	.byte	0x04, 0x0a
        /*0062*/ 	.short	(.L_72 - .L_71)
	.align		4
.L_71:
        /*0064*/ 	.word	index@(.nv.constant0._Z13classic_eulerPdil)
        /*0068*/ 	.short	0x0380
        /*006a*/ 	.short	0x0018


	//----- nvinfo : EIATTR_SW_WAR
	.align		4
.L_72:
        /*006c*/ 	.byte	0x04, 0x36
        /*006e*/ 	.short	(.L_74 - .L_73)
.L_73:
        /*0070*/ 	.word	0x00000008
.L_74:


//--------------------- .nv.callgraph             --------------------------
	.section	.nv.callgraph,"",@"SHT_CUDA_CALLGRAPH"
	.align	4
	.sectionentsize	8
	.align		4
        /*0000*/ 	.word	0x00000000
	.align		4
        /*0004*/ 	.word	0xffffffff
	.align		4
        /*0008*/ 	.word	index@(_Z17euler_for_unknownPdS_ilb)
	.align		4
        /*000c*/ 	.word	index@(free)
	.align		4
        /*0010*/ 	.word	index@(_Z17euler_for_unknownPdS_ilb)
	.align		4
        /*0014*/ 	.word	index@(vprintf)
	.align		4
        /*0018*/ 	.word	index@(_Z17euler_for_unknownPdS_ilb)
	.align		4
        /*001c*/ 	.word	index@(malloc)
	.align		4
        /*0020*/ 	.word	0x00000000
	.align		4
        /*0024*/ 	.word	0xfffffffe
	.align		4
        /*0028*/ 	.word	0x00000000
	.align		4
        /*002c*/ 	.word	0xfffffffd
	.align		4
        /*0030*/ 	.word	0x00000000
	.align		4
        /*0034*/ 	.word	0xfffffffc


//--------------------- .nv.constant4             --------------------------
	.section	.nv.constant4,"a",@progbits
	.align	8
	.align		8
.nv.constant4:
        /*0000*/ 	.dword	malloc
	.align		8
        /*0008*/ 	.dword	vprintf
	.align		8
        /*0010*/ 	.dword	free
	.align		8
        /*0018*/ 	.dword	precalc_xorwow_matrix
	.align		8
        /*0020*/ 	.dword	precalc_xorwow_offset_matrix
	.align		8
        /*0028*/ 	.dword	mrg32k3aM1
	.align		8
        /*0030*/ 	.dword	mrg32k3aM2
	.align		8
        /*0038*/ 	.dword	mrg32k3aM1SubSeq
	.align		8
        /*0040*/ 	.dword	mrg32k3aM2SubSeq
	.align		8
        /*0048*/ 	.dword	mrg32k3aM1Seq
	.align		8
        /*0050*/ 	.dword	mrg32k3aM2Seq
	.align		8
        /*0058*/ 	.dword	$str
	.align		8
        /*0060*/ 	.dword	$str$1


//--------------------- .nv.constant3             --------------------------
	.section	.nv.constant3,"a",@progbits
	.align	8
.nv.constant3:
	.type		__cr_lgamma_table,@object
	.size		__cr_lgamma_table,(.L_8 - __cr_lgamma_table)
__cr_lgamma_table:
        /*0000*/ 	.byte	0x00, 0x00, 0x00, 0x00, 0x00, 0x00, 0x00, 0x00, 0x00, 0x00, 0x00, 0x00, 0x00, 0x00, 0x00, 0x00
        /*0010*/ 	.byte	0xef, 0x39, 0xfa, 0xfe, 0x42, 0x2e, 0xe6, 0x3f, 0x02, 0x20, 0x2a, 0xfa, 0x0b, 0xab, 0xfc, 0x3f
        /*0020*/ 	.byte	0xf9, 0x2c, 0x92, 0x7c, 0xa7, 0x6c, 0x09, 0x40, 0xc9, 0x79, 0x44, 0x3c, 0x64, 0x26, 0x13, 0x40
        /*0030*/ 	.byte	0xca, 0x01, 0xcf, 0x3a, 0x27, 0x51, 0x1a, 0x40, 0x30, 0xcc, 0x2d, 0xf3, 0xe1, 0x0c, 0x21, 0x40
        /*0040*/ 	.byte	0x0d, 0xb7, 0xfc, 0x82, 0x8e, 0x35, 0x25, 0x40
.L_8:


//--------------------- .text._Z17euler_for_unknownPdS_ilb --------------------------
	.section	.text._Z17euler_for_unknownPdS_ilb,"ax",@progbits
	.align	128
        .global         _Z17euler_for_unknownPdS_ilb
        .type           _Z17euler_for_unknownPdS_ilb,@function
        .size           _Z17euler_for_unknownPdS_ilb,(.L_x_123 - _Z17euler_for_unknownPdS_ilb)
        .other          _Z17euler_for_unknownPdS_ilb,@"STO_CUDA_ENTRY STV_DEFAULT"
_Z17euler_for_unknownPdS_ilb:
.text._Z17euler_for_unknownPdS_ilb:
[----:B------:R-:W0:Y:S01]  /*0000*/  LDC R1, c[0x0][0x37c] ;  /* 0x0000df00ff017b82 */ /* 0x000e220000000800 */
[----:B------:R-:W1:Y:S07]  /*0010*/  S2R R33, SR_TID.X ;  /* 0x0000000000217919 */ /* 0x000e6e0000002100 */
[----:B------:R-:W2:Y:S01]  /*0020*/  S2UR UR42, SR_CTAID.X ;  /* 0x00000000002a79c3 */ /* 0x000ea20000002500 */
[----:B------:R-:W3:Y:S01]  /*0030*/  LDCU UR41, c[0x0][0x2fc] ;  /* 0x00005f80ff2977ac */ /* 0x000ee20008000800 */
[----:B0-----:R-:W-:Y:S01]  /*0040*/  VIADD R1, R1, 0xffffffd8 ;  /* 0xffffffd801017836 */ /* 0x001fe20000000000 */
[----:B------:R-:W2:Y:S04]  /*0050*/  LDCU UR38, c[0x0][0x360] ;  /* 0x00006c00ff2677ac */ /* 0x000ea80008000800 */
[----:B------:R-:W-:Y:S01]  /*0060*/  R2UR UR43, R1 ;  /* 0x00000000012b72ca */ /* 0x000fe200000e0000 */
[----:B------:R-:W0:Y:S01]  /*0070*/  LDCU UR40, c[0x0][0x2f8] ;  /* 0x00005f00ff2877ac */ /* 0x000e220008000800 */
[----:B------:R-:W4:Y:S01]  /*0080*/  LDCU.64 UR36, c[0x0][0x358] ;  /* 0x00006b00ff2477ac */ /* 0x000f220008000a00 */
[----:B--2---:R-:W-:-:S10]  /*0090*/  UIMAD UR39, UR38, UR42, URZ ;  /* 0x0000002a262772a4 */ /* 0x004fd4000f8e02ff */
[----:B0-----:R-:W-:Y:S01]  /*00a0*/  UIADD3 UR40, UP0, UPT, UR43, UR40, URZ ;  /* 0x000000282b287290 */ /* 0x001fe2000ff1e0ff */
[----:B-1----:R-:W-:-:S03]  /*00b0*/  VIADD R0, R33, UR39 ;  /* 0x0000002721007c36 */ /* 0x002fc60008000000 */
[----:B---3--:R-:W-:Y:S02]  /*00c0*/  UIADD3.X UR41, UPT, UPT, URZ, UR41, URZ, UP0, !UPT ;  /* 0x00000029ff297290 */ /* 0x008fe400087fe4ff */
[----:B------:R-:W-:-:S13]  /*00d0*/  ISETP.GT.AND P0, PT, R0, 0x3e7, PT ;  /* 0x000003e70000780c */ /* 0x000fda0003f04270 */
[----:B----4-:R-:W-:Y:S05]  /*00e0*/  @P0 BRA `(.L_x_0) ;  /* 0x00000058009c0947 */ /* 0x010fea0003800000 */
[----:B------:R-:W0:Y:S01]  /*00f0*/  LDC R24, c[0x0][0x390] ;  /* 0x0000e400ff187b82 */ /* 0x000e220000000800 */
[----:B------:R-:W1:Y:S01]  /*0100*/  LDCU.64 UR4, c[0x0][0x398] ;  /* 0x00007300ff0477ac */ /* 0x000e620008000a00 */
[----:B------:R-:W-:-:S06]  /*0110*/  MOV R2, 0x0 ;  /* 0x0000000000027802 */ /* 0x000fcc0000000f00 */
[----:B------:R2:W3:Y:S01]  /*0120*/  LDC.64 R6, c[0x4][R2] ;  /* 0x0100000002067b82 */ /* 0x0004e20000000a00 */
[----:B-1----:R-:W-:-:S04]  /*0130*/  IADD3 R41, P0, PT, R0, UR4, RZ ;  /* 0x0000000400297c10 */ /* 0x002fc8000ff1e0ff */
[----:B------:R-:W-:Y:S01]  /*0140*/  LOP3.LUT R41, R41, 0xaad26b49, RZ, 0x3c, !PT ;  /* 0xaad26b4929297812 */ /* 0x000fe200078e3cff */
[----:B0-----:R-:W-:Y:S01]  /*0150*/  IMAD.WIDE R24, R24, 0x8, RZ ;  /* 0x0000000818187825 */ /* 0x001fe200078e02ff */
[----:B------:R-:W-:-:S03]  /*0160*/  LEA.HI.X.SX32 R26, R0, UR5, 0x1, P0 ;  /* 0x00000005001a7c11 */ /* 0x000fc600080f0eff */
[----:B------:R-:W-:Y:S01]  /*0170*/  IMAD.MOV.U32 R4, RZ, RZ, R24 ;  /* 0x000000ffff047224 */ /* 0x000fe200078e0018 */
[----:B------:R-:W-:Y:S01]  /*0180*/  MOV R5, R25 ;  /* 0x0000001900057202 */ /* 0x000fe20000000f00 */
[----:B------:R-:W-:Y:S01]  /*0190*/  IMAD R41, R41, 0x4182bed5, RZ ;  /* 0x4182bed529297824 */ /* 0x000fe200078e02ff */
[----:B--2---:R-:W-:-:S07]  /*01a0*/  LOP3.LUT R26, R26, 0xf7dcefdd, RZ, 0x3c, !PT ;  /* 0xf7dcefdd1a1a7812 */ /* 0x004fce00078e3cff */
[----:B------:R-:W-:-:S07]  /*01b0*/  LEPC R20, `(.L_x_1) ;  /* 0x000000001014794e */ /* 0x000fce0000000000 */
[----:B---3--:R-:W-:Y:S05]  /*01c0*/  CALL.ABS.NOINC R6 ;  /* 0x0000000006007343 */ /* 0x008fea0003c00000 */
.L_x_1:
[----:B------:R-:W0:Y:S01]  /*01d0*/  LDC.64 R2, c[0x4][R2] ;  /* 0x0100000002027b82 */ /* 0x000e220000000a00 */
[----:B------:R-:W-:Y:S02]  /*01e0*/  IMAD.MOV.U32 R16, RZ, RZ, R4 ;  /* 0x000000ffff107224 */ /* 0x000fe400078e0004 */
[----:B------:R-:W-:Y:S01]  /*01f0*/  IMAD.MOV.U32 R17, RZ, RZ, R5 ;  /* 0x000000ffff117224 */ /* 0x000fe200078e0005 */
[----:B------:R-:W-:Y:S01]  /*0200*/  MOV R5, R25 ;  /* 0x0000001900057202 */ /* 0x000fe20000000f00 */
[----:B------:R-:W-:-:S07]  /*0210*/  IMAD.MOV.U32 R4, RZ, RZ, R24 ;  /* 0x000000ffff047224 */ /* 0x000fce00078e0018 */
[----:B------:R-:W-:-:S07]  /*0220*/  LEPC R20, `(.L_x_2) ;  /* 0x000000001014794e */ /* 0x000fce0000000000 */
[----:B0-----:R-:W-:Y:S05]  /*0230*/  CALL.ABS.NOINC R2 ;  /* 0x0000000002007343 */ /* 0x001fea0003c00000 */
.L_x_2:
[----:B------:R-:W0:Y:S01]  /*0240*/  LDC R10, c[0x0][0x390] ;  /* 0x0000e400ff0a7b82 */ /* 0x000e220000000800 */
[----:B------:R-:W-:Y:S02]  /*0250*/  IMAD.MOV.U32 R18, RZ, RZ, R4 ;  /* 0x000000ffff127224 */ /* 0x000fe400078e0004 */
[----:B------:R-:W-:Y:S01]  /*0260*/  IMAD.MOV.U32 R19, RZ, RZ, R5 ;  /* 0x000000ffff137224 */ /* 0x000fe200078e0005 */
[----:B0-----:R-:W-:Y:S01]  /*0270*/  IABS R11, R10 ;  /* 0x0000000a000b7213 */ /* 0x001fe20000000000 */
[----:B------:R-:W0:Y:S08]  /*0280*/  I2F.F64 R2, R10 ;  /* 0x0000000a00027312 */ /* 0x000e300000201c00 */
[----:B------:R-:W1:Y:S08]  /*0290*/  I2F.RP R0, R11 ;  /* 0x0000000b00007306 */ /* 0x000e700000209400 */
[----:B-1----:R-:W1:Y:S02]  /*02a0*/  MUFU.RCP R0, R0 ;  /* 0x0000000000007308 */ /* 0x002e640000001000 */
[----:B-1----:R-:W-:-:S06]  /*02b0*/  VIADD R8, R0, 0xffffffe ;  /* 0x0ffffffe00087836 */ /* 0x002fcc0000000000 */
[----:B------:R-:W1:Y:S02]  /*02c0*/  F2I.FTZ.U32.TRUNC.NTZ R7, R8 ;  /* 0x0000000800077305 */ /* 0x000e64000021f000 */
[----:B-1----:R-:W-:-:S04]  /*02d0*/  IMAD.MOV R6, RZ, RZ, -R7 ;  /* 0x000000ffff067224 */ /* 0x002fc800078e0a07 */
[----:B------:R-:W-:Y:S02]  /*02e0*/  IMAD R9, R6, R11, RZ ;  /* 0x0000000b06097224 */ /* 0x000fe400078e02ff */
[----:B------:R-:W-:-:S04]  /*02f0*/  IMAD.MOV.U32 R6, RZ, RZ, RZ ;  /* 0x000000ffff067224 */ /* 0x000fc800078e00ff */
[----:B------:R-:W-:Y:S02]  /*0300*/  IMAD.HI.U32 R6, R7, R9, R6 ;  /* 0x0000000907067227 */ /* 0x000fe400078e0006 */
[----:B0-----:R-:W0:Y:S04]  /*0310*/  MUFU.RCP64H R7, R3 ;  /* 0x0000000300077308 */ /* 0x001e280000001800 */
[----:B------:R-:W-:-:S04]  /*0320*/  IMAD.HI.U32 R28, R6, 0x2710, RZ ;  /* 0x00002710061c7827 */ /* 0x000fc800078e00ff */
[----:B------:R-:W-:Y:S01]  /*0330*/  VIADD R6, R3, 0x300402 ;  /* 0x0030040203067836 */ /* 0x000fe20000000000 */
[----:B------:R-:W-:-:S05]  /*0340*/  IADD3 R0, PT, PT, -R28, RZ, RZ ;  /* 0x000000ff1c007210 */ /* 0x000fca0007ffe1ff */
[----:B------:R-:W-:Y:S01]  /*0350*/  IMAD R0, R11, R0, 0x2710 ;  /* 0x000027100b007424 */ /* 0x000fe200078e0200 */
[----:B0-----:R-:W-:-:S04]  /*0360*/  DFMA R8, -R2, R6, 1 ;  /* 0x3ff000000208742b */ /* 0x001fc80000000106 */
[----:B------:R-:W-:-:S04]  /*0370*/  ISETP.GT.U32.AND P1, PT, R11, R0, PT ;  /* 0x000000000b00720c */ /* 0x000fc80003f24070 */
[----:B------:R-:W-:-:S09]  /*0380*/  DFMA R8, R8, R8, R8 ;  /* 0x000000080808722b */ /* 0x000fd20000000008 */
[----:B------:R-:W-:Y:S01]  /*0390*/  @!P1 IMAD.IADD R0, R0, 0x1, -R11 ;  /* 0x0000000100009824 */ /* 0x000fe200078e0a0b */
[----:B------:R-:W-:Y:S01]  /*03a0*/  DFMA R8, R6, R8, R6 ;  /* 0x000000080608722b */ /* 0x000fe20000000006 */
[----:B------:R-:W-:Y:S01]  /*03b0*/  @!P1 VIADD R28, R28, 0x1 ;  /* 0x000000011c1c9836 */ /* 0x000fe20000000000 */
[----:B------:R-:W-:Y:S02]  /*03c0*/  ISETP.NE.AND P1, PT, R10, RZ, PT ;  /* 0x000000ff0a00720c */ /* 0x000fe40003f25270 */
[----:B------:R-:W-:Y:S02]  /*03d0*/  ISETP.GE.U32.AND P0, PT, R0, R11, PT ;  /* 0x0000000b0000720c */ /* 0x000fe40003f06070 */
[----:B------:R-:W-:Y:S02]  /*03e0*/  LOP3.LUT R0, R10, 0x2710, RZ, 0x3c, !PT ;  /* 0x000027100a007812 */ /* 0x000fe400078e3cff */
[----:B------:R-:W-:Y:S02]  /*03f0*/  DFMA R30, -R2, R8, 1 ;  /* 0x3ff00000021e742b */ /* 0x000fe40000000108 */
[----:B------:R-:W-:-:S06]  /*0400*/  ISETP.GE.AND P2, PT, R0, RZ, PT ;  /* 0x000000ff0000720c */ /* 0x000fcc0003f46270 */
[----:B------:R-:W-:Y:S01]  /*0410*/  DFMA R30, R8, R30, R8 ;  /* 0x0000001e081e722b */ /* 0x000fe20000000008 */
[----:B------:R-:W-:Y:S02]  /*0420*/  @P0 IADD3 R28, PT, PT, R28, 0x1, RZ ;  /* 0x000000011c1c0810 */ /* 0x000fe40007ffe0ff */
[----:B------:R-:W-:-:S04]  /*0430*/  FSETP.GEU.AND P0, PT, |R6|, 5.8789094863358348022e-39, PT ;  /* 0x004004020600780b */ /* 0x000fc80003f0e200 */
[----:B------:R-:W-:Y:S01]  /*0440*/  @!P2 IMAD.MOV R28, RZ, RZ, -R28 ;  /* 0x000000ffff1ca224 */ /* 0x000fe200078e0a1c */
[----:B------:R-:W-:-:S08]  /*0450*/  @!P1 LOP3.LUT R28, RZ, R10, RZ, 0x33, !PT ;  /* 0x0000000aff1c9212 */ /* 0x000fd000078e33ff */
[----:B------:R-:W-:Y:S05]  /*0460*/  @P0 BRA `(.L_x_3) ;  /* 0x0000000000100947 */ /* 0x000fea0003800000 */
[----:B------:R-:W-:Y:S02]  /*0470*/  LOP3.LUT R0, R3, 0x7fffffff, RZ, 0xc0, !PT ;  /* 0x7fffffff03007812 */ /* 0x000fe400078ec0ff */
[----:B------:R-:W-:Y:S02]  /*0480*/  MOV R10, 0x4b0 ;  /* 0x000004b0000a7802 */ /* 0x000fe40000000f00 */
[----:B------:R-:W-:-:S07]  /*0490*/  IADD3 R6, PT, PT, R0, -0x100000, RZ ;  /* 0xfff0000000067810 */ /* 0x000fce0007ffe0ff */
[----:B------:R-:W-:Y:S05]  /*04a0*/  CALL.REL.NOINC `($__internal_0_$__cuda_sm20_dblrcp_rn_slowpath_v3) ;  /* 0x0000006000f07944 */ /* 0x000fea0003c00000 */
.L_x_3:
[----:B------:R-:W0:Y:S01]  /*04b0*/  I2F.F64 R6, R28 ;  /* 0x0000001c00067312 */ /* 0x000e220000201c00 */
[----:B------:R-:W-:Y:S01]  /*04c0*/  IMAD.MOV.U32 R2, RZ, RZ, 0x1 ;  /* 0x00000001ff027424 */ /* 0x000fe200078e00ff */
[----:B------:R-:W-:Y:S01]  /*04d0*/  FSETP.GEU.AND P1, PT, |R31|, 6.5827683646048100446e-37, PT ;  /* 0x036000001f00780b */ /* 0x000fe20003f2e200 */
[----:B------:R-:W-:Y:S05]  /*04e0*/  BSSY.RECONVERGENT B0, `(.L_x_4) ;  /* 0x0000015000007945 */ /* 0x000fea0003800200 */
[----:B0-----:R-:W0:Y:S02]  /*04f0*/  MUFU.RCP64H R3, R7 ;  /* 0x0000000700037308 */ /* 0x001e240000001800 */
[----:B0-----:R-:W-:-:S08]  /*0500*/  DFMA R4, -R6, R2, 1 ;  /* 0x3ff000000604742b */ /* 0x001fd00000000102 */
[----:B------:R-:W-:-:S08]  /*0510*/  DFMA R4, R4, R4, R4 ;  /* 0x000000040404722b */ /* 0x000fd00000000004 */
[----:B------:R-:W-:-:S08]  /*0520*/  DFMA R4, R2, R4, R2 ;  /* 0x000000040204722b */ /* 0x000fd00000000002 */
[----:B------:R-:W-:-:S08]  /*0530*/  DFMA R2, -R6, R4, 1 ;  /* 0x3ff000000602742b */ /* 0x000fd00000000104 */
[----:B------:R-:W-:-:S08]  /*0540*/  DFMA R2, R4, R2, R4 ;  /* 0x000000020402722b */ /* 0x000fd00000000004 */
[----:B------:R-:W-:-:S08]  /*0550*/  DMUL R22, R2, R30 ;  /* 0x0000001e02167228 */ /* 0x000fd00000000000 */
[----:B------:R-:W-:-:S08]  /*0560*/  DFMA R4, -R6, R22, R30 ;  /* 0x000000160604722b */ /* 0x000fd0000000011e */
[----:B------:R-:W-:-:S10]  /*0570*/  DFMA R22, R2, R4, R22 ;  /* 0x000000040216722b */ /* 0x000fd40000000016 */
[----:B------:R-:W-:-:S05]  /*0580*/  FFMA R0, RZ, R7, R23 ;  /* 0x00000007ff007223 */ /* 0x000fca0000000017 */
[----:B------:R-:W-:-:S13]  /*0590*/  FSETP.GT.AND P0, PT, |R0|, 1.469367938527859385e-39, PT ;  /* 0x001000000000780b */ /* 0x000fda0003f04200 */
[----:B------:R-:W-:Y:S05]  /*05a0*/  @P0 BRA P1, `(.L_x_5) ;  /* 0x0000000000200947 */ /* 0x000fea0000800000 */
[----:B------:R-:W-:Y:S01]  /*05b0*/  IMAD.MOV.U32 R20, RZ, RZ, R6 ;  /* 0x000000ffff147224 */ /* 0x000fe200078e0006 */
[----:B------:R-:W-:Y:S01]  /*05c0*/  MOV R4, R30 ;  /* 0x0000001e00047202 */ /* 0x000fe20000000f00 */
[----:B------:R-:W-:Y:S01]  /*05d0*/  IMAD.MOV.U32 R21, RZ, RZ, R7 ;  /* 0x000000ffff157224 */ /* 0x000fe200078e0007 */
[----:B------:R-:W-:Y:S01]  /*05e0*/  MOV R22, 0x610 ;  /* 0x0000061000167802 */ /* 0x000fe20000000f00 */
[----:B------:R-:W-:-:S07]  /*05f0*/  IMAD.MOV.U32 R15, RZ, RZ, R31 ;  /* 0x000000ffff0f7224 */ /* 0x000fce00078e001f */
[----:B------:R-:W-:Y:S05]  /*0600*/  CALL.REL.NOINC `($__internal_1_$__cuda_sm20_div_rn_f64_full) ;  /* 0x0000006400387944 */ /* 0x000fea0003c00000 */
[----:B------:R-:W-:Y:S02]  /*0610*/  IMAD.MOV.U32 R22, RZ, RZ, R4 ;  /* 0x000000ffff167224 */ /* 0x000fe400078e0004 */
[----:B------:R-:W-:-:S07]  /*0620*/  IMAD.MOV.U32 R23, RZ, RZ, R5 ;  /* 0x000000ffff177224 */ /* 0x000fce00078e0005 */
.L_x_5:
[----:B------:R-:W-:Y:S05]  /*0630*/  BSYNC.RECONVERGENT B0 ;  /* 0x0000000000007941 */ /* 0x000fea0003800200 */
.L_x_4:
[----:B------:R-:W0:Y:S02]  /*0640*/  LDCU UR4, c[0x0][0x390] ;  /* 0x00007200ff0477ac */ /* 0x000e240008000800 */
[----:B0-----:R-:W-:-:S09]  /*0650*/  UISETP.GE.AND UP0, UPT, UR4, 0x1, UPT ;  /* 0x000000010400788c */ /* 0x001fd2000bf06270 */
[----:B------:R-:W-:Y:S05]  /*0660*/  BRA.U !UP0, `(.L_x_6) ;  /* 0x00000051088c7547 */ /* 0x000fea000b800000 */
[----:B------:R-:W0:Y:S01]  /*0670*/  MUFU.RSQ64H R3, R23 ;  /* 0x0000001700037308 */ /* 0x000e220000001c00 */
[----:B------:R-:W-:Y:S01]  /*0680*/  IADD3 R2, PT, PT, R23, -0x3500000, RZ ;  /* 0xfcb0000017027810 */ /* 0x000fe20007ffe0ff */
[----:B------:R-:W-:Y:S01]  /*0690*/  IMAD.MOV.U32 R6, RZ, RZ, 0x0 ;  /* 0x00000000ff067424 */ /* 0x000fe200078e00ff */
[----:B------:R-:W-:Y:S01]  /*06a0*/  BSSY.RECONVERGENT B1, `(.L_x_7) ;  /* 0x000001a000017945 */ /* 0x000fe20003800200 */
[----:B------:R-:W-:Y:S01]  /*06b0*/  IMAD.MOV.U32 R7, RZ, RZ, 0x3fd80000 ;  /* 0x3fd80000ff077424 */ /* 0x000fe200078e00ff */
[----:B------:R-:W-:Y:S02]  /*06c0*/  ISETP.GE.U32.AND P0, PT, R2, 0x7ca00000, PT ;  /* 0x7ca000000200780c */ /* 0x000fe40003f06070 */
[----:B------:R-:W-:Y:S01]  /*06d0*/  ISETP.GE.AND P1, PT, R28, 0x1, PT ;  /* 0x000000011c00780c */ /* 0x000fe20003f26270 */
[----:B0-----:R-:W-:-:S08]  /*06e0*/  DMUL R4, R2, R2 ;  /* 0x0000000202047228 */ /* 0x001fd00000000000 */
[----:B------:R-:W-:-:S08]  /*06f0*/  DFMA R4, -R4, R22, 1 ;  /* 0x3ff000000404742b */ /* 0x000fd00000000116 */
[----:B------:R-:W-:Y:S02]  /*0700*/  DFMA R6, R4, R6, 0.5 ;  /* 0x3fe000000406742b */ /* 0x000fe40000000006 */
[----:B------:R-:W-:-:S08]  /*0710*/  DMUL R4, R2, R4 ;  /* 0x0000000402047228 */ /* 0x000fd00000000000 */
[----:B------:R-:W-:-:S08]  /*0720*/  DFMA R6, R6, R4, R2 ;  /* 0x000000040606722b */ /* 0x000fd00000000002 */
[----:B------:R-:W-:Y:S02]  /*0730*/  DMUL R4, R6, R22 ;  /* 0x0000001606047228 */ /* 0x000fe40000000000 */
[----:B------:R-:W-:Y:S01]  /*0740*/  VIADD R9, R7, 0xfff00000 ;  /* 0xfff0000007097836 */ /* 0x000fe20000000000 */
[----:B------:R-:W-:-:S05]  /*0750*/  MOV R8, R6 ;  /* 0x0000000600087202 */ /* 0x000fca0000000f00 */
[----:B------:R-:W-:-:S08]  /*0760*/  DFMA R10, R4, -R4, R22 ;  /* 0x80000004040a722b */ /* 0x000fd00000000016 */
[----:B------:R-:W-:Y:S01]  /*0770*/  DFMA R34, R10, R8, R4 ;  /* 0x000000080a22722b */ /* 0x000fe20000000004 */
[----:B------:R-:W-:Y:S10]  /*0780*/  @!P0 BRA `(.L_x_8) ;  /* 0x00000000002c8947 */ /* 0x000ff40003800000 */
[----:B------:R-:W-:Y:S01]  /*0790*/  IMAD.MOV.U32 R8, RZ, RZ, R10 ;  /* 0x000000ffff087224 */ /* 0x000fe200078e000a */
[----:B------:R-:W-:Y:S01]  /*07a0*/  MOV R20, R2 ;  /* 0x0000000200147202 */ /* 0x000fe20000000f00 */
[----:B------:R-:W-:Y:S01]  /*07b0*/  IMAD.MOV.U32 R7, RZ, RZ, R11 ;  /* 0x000000ffff077224 */ /* 0x000fe200078e000b */
[----:B------:R-:W-:Y:S01]  /*07c0*/  MOV R14, 0x820 ;  /* 0x00000820000e7802 */ /* 0x000fe20000000f00 */
[----:B------:R-:W-:Y:S02]  /*07d0*/  IMAD.MOV.U32 R0, RZ, RZ, R4 ;  /* 0x000000ffff007224 */ /* 0x000fe400078e0004 */
[----:B------:R-:W-:Y:S02]  /*07e0*/  IMAD.MOV.U32 R21, RZ, RZ, R9 ;  /* 0x000000ffff157224 */ /* 0x000fe400078e0009 */
[----:B------:R-:W-:Y:S02]  /*07f0*/  IMAD.MOV.U32 R12, RZ, RZ, R22 ;  /* 0x000000ffff0c7224 */ /* 0x000fe400078e0016 */
[----:B------:R-:W-:-:S07]  /*0800*/  IMAD.MOV.U32 R13, RZ, RZ, R23 ;  /* 0x000000ffff0d7224 */ /* 0x000fce00078e0017 */
[----:B------:R-:W-:Y:S05]  /*0810*/  CALL.REL.NOINC `($__internal_2_$__cuda_sm20_dsqrt_rn_f64_mediumpath_v1) ;  /* 0x0000006800307944 */ /* 0x000fea0003c00000 */
[----:B------:R-:W-:Y:S01]  /*0820*/  MOV R34, R0 ;  /* 0x0000000000227202 */ /* 0x000fe20000000f00 */
[----:B------:R-:W-:-:S07]  /*0830*/  IMAD.MOV.U32 R35, RZ, RZ, R5 ;  /* 0x000000ffff237224 */ /* 0x000fce00078e0005 */
.L_x_8:
[----:B------:R-:W-:Y:S05]  /*0840*/  BSYNC.RECONVERGENT B1 ;  /* 0x0000000000017941 */ /* 0x000fea0003800200 */
.L_x_7:
[----:B------:R-:W0:Y:S01]  /*0850*/  LDCU.U8 UR4, c[0x0][0x3a0] ;  /* 0x00007400ff0477ac */ /* 0x000e220008000000 */
[----:B------:R-:W-:Y:S01]  /*0860*/  LOP3.LUT P0, RZ, R33, UR42, RZ, 0xfc, !PT ;  /* 0x0000002a21ff7c12 */ /* 0x000fe2000f80fcff */
[----:B0-----:R-:W-:-:S06]  /*0870*/  UPRMT UR4, UR4, 0x8880, URZ ;  /* 0x0000888004047896 */ /* 0x001fcc00080000ff */
[----:B------:R-:W-:-:S04]  /*0880*/  ISETP.NE.AND P0, PT, RZ, UR4, !P0 ;  /* 0x00000004ff007c0c */ /* 0x000fc8000c705270 */
[----:B------:R-:W-:Y:S01]  /*0890*/  P2R R46, PR, RZ, 0x1 ;  /* 0x00000001ff2e7803 */ /* 0x000fe20000000000 */
[----:B------:R-:W-:Y:S08]  /*08a0*/  @!P1 BRA `(.L_x_9) ;  /* 0x0000001c00a49947 */ /* 0x000ff00003800000 */
[----:B------:R-:W-:Y:S01]  /*08b0*/  IMAD R0, R26, -0x658354e5, RZ ;  /* 0x9a7cab1b1a007824 */ /* 0x000fe200078e02ff */
[----:B------:R-:W-:Y:S01]  /*08c0*/  LOP3.LUT R44, R28, 0xffff, RZ, 0xc0, !PT ;  /* 0x0000ffff1c2c7812 */ /* 0x000fe200078ec0ff */
[----:B------:R-:W-:Y:S01]  /*08d0*/  HFMA2 R40, -RZ, RZ, 0, 0 ;  /* 0x00000000ff287431 */ /* 0x000fe200000001ff */
[----:B------:R-:W-:Y:S01]  /*08e0*/  BSSY.RECONVERGENT B6, `(.L_x_10) ;  /* 0x00001e4000067945 */ /* 0x000fe20003800200 */
[C---:B------:R-:W-:Y:S01]  /*08f0*/  VIADD R32, R41.reuse, 0x583f19 ;  /* 0x00583f1929207836 */ /* 0x040fe20000000000 */
[C---:B------:R-:W-:Y:S01]  /*0900*/  LOP3.LUT R38, R41.reuse, 0x159a55e5, RZ, 0x3c, !PT ;  /* 0x159a55e529267812 */ /* 0x040fe200078e3cff */
[C---:B------:R-:W-:Y:S01]  /*0910*/  VIADD R39, R41.reuse, 0x75bcd15 ;  /* 0x075bcd1529277836 */ /* 0x040fe20000000000 */
[----:B------:R-:W-:Y:S01]  /*0920*/  MOV R27, 0x3ff00000 ;  /* 0x3ff00000001b7802 */ /* 0x000fe20000000f00 */
[----:B------:R-:W-:Y:S01]  /*0930*/  IMAD.MOV.U32 R29, RZ, RZ, RZ ;  /* 0x000000ffff1d7224 */ /* 0x000fe200078e00ff */
[----:B------:R-:W-:Y:S01]  /*0940*/  CS2R R2, SRZ ;  /* 0x0000000000027805 */ /* 0x000fe2000001ff00 */
[----:B------:R-:W-:Y:S01]  /*0950*/  IMAD.MOV.U32 R45, RZ, RZ, RZ ;  /* 0x000000ffff2d7224 */ /* 0x000fe200078e00ff */
[----:B------:R-:W-:Y:S01]  /*0960*/  CS2R R36, SRZ ;  /* 0x0000000000247805 */ /* 0x000fe2000001ff00 */
[----:B------:R-:W-:Y:S01]  /*0970*/  IMAD.MOV.U32 R26, RZ, RZ, 0x0 ;  /* 0x00000000ff1a7424 */ /* 0x000fe200078e00ff */
[----:B------:R-:W-:Y:S01]  /*0980*/  IADD3 R41, PT, PT, R41, 0x64f0c9, R0 ;  /* 0x0064f0c929297810 */ /* 0x000fe20007ffe000 */
[----:B------:R-:W-:Y:S01]  /*0990*/  IMAD.MOV.U32 R24, RZ, RZ, 0x0 ;  /* 0x00000000ff187424 */ /* 0x000fe200078e00ff */
[C---:B------:R-:W-:Y:S01]  /*09a0*/  LOP3.LUT R42, R0.reuse, 0x5491333, RZ, 0x3c, !PT ;  /* 0x05491333002a7812 */ /* 0x040fe200078e3cff */
[----:B------:R-:W-:Y:S01]  /*09b0*/  IMAD.MOV.U32 R25, RZ, RZ, 0x3ff00000 ;  /* 0x3ff00000ff197424 */ /* 0x000fe200078e00ff */
[----:B------:R-:W-:Y:S01]  /*09c0*/  SHF.R.U32.HI R44, RZ, 0x1, R44 ;  /* 0x00000001ff2c7819 */ /* 0x000fe2000001162c */
[----:B------:R-:W-:-:S07]  /*09d0*/  VIADD R43, R0, 0x1f123bb5 ;  /* 0x1f123bb5002b7836 */ /* 0x000fce0000000000 */
.L_x_40:
[----:B------:R-:W-:-:S13]  /*09e0*/  ISETP.NE.AND P0, PT, R28, 0x1, PT ;  /* 0x000000011c00780c */ /* 0x000fda0003f05270 */
[----:B------:R-:W-:Y:S05]  /*09f0*/  @!P0 BRA `(.L_x_11) ;  /* 0x0000001000108947 */ /* 0x000fea0003800000 */
[----:B------:R-:W-:Y:S01]  /*0a00*/  SHF.L.U32 R4, R44, 0x1, RZ ;  /* 0x000000012c047819 */ /* 0x000fe200000006ff */
[----:B------:R-:W-:Y:S01]  /*0a10*/  BSSY.RECONVERGENT B1, `(.L_x_11) ;  /* 0x0000102000017945 */ /* 0x000fe20003800200 */
[----:B------:R-:W-:Y:S02]  /*0a20*/  IMAD.MOV.U32 R36, RZ, RZ, R2 ;  /* 0x000000ffff247224 */ /* 0x000fe400078e0002 */
[----:B------:R-:W-:Y:S01]  /*0a30*/  LOP3.LUT R4, R4, 0x3ffe, RZ, 0xe2, !PT ;  /* 0x00003ffe04047812 */ /* 0x000fe200078ee2ff */
[----:B------:R-:W-:-:S04]  /*0a40*/  IMAD.MOV.U32 R37, RZ, RZ, R3 ;  /* 0x000000ffff257224 */ /* 0x000fc800078e0003 */
[----:B------:R-:W-:-:S07]  /*0a50*/  IMAD.MOV R4, RZ, RZ, -R4 ;  /* 0x000000ffff047224 */ /* 0x000fce00078e0a04 */
.L_x_26:
[----:B------:R-:W-:Y:S01]  /*0a60*/  ISETP.NE.AND P1, PT, R45, 0x1, PT ;  /* 0x000000012d00780c */ /* 0x000fe20003f25270 */
[----:B------:R-:W-:Y:S01]  /*0a70*/  BSSY.RECONVERGENT B0, `(.L_x_12) ;  /* 0x0000051000007945 */ /* 0x000fe20003800200 */
[----:B------:R-:W-:Y:S01]  /*0a80*/  IADD3 R4, PT, PT, R4, 0x2, RZ ;  /* 0x0000000204047810 */ /* 0x000fe20007ffe0ff */
[----:B------:R-:W-:Y:S01]  /*0a90*/  IMAD.MOV.U32 R50, RZ, RZ, R32 ;  /* 0x000000ffff327224 */ /* 0x000fe200078e0020 */
[----:B------:R-:W-:Y:S01]  /*0aa0*/  MOV R0, R40 ;  /* 0x0000002800007202 */ /* 0x000fe20000000f00 */
[----:B------:R-:W-:Y:S01]  /*0ab0*/  IMAD.MOV.U32 R52, RZ, RZ, R42 ;  /* 0x000000ffff347224 */ /* 0x000fe200078e002a */
[----:B------:R-:W-:Y:S01]  /*0ac0*/  ISETP.NE.AND P0, PT, R4, RZ, PT ;  /* 0x000000ff0400720c */ /* 0x000fe20003f05270 */
[----:B------:R-:W-:-:S06]  /*0ad0*/  IMAD.MOV.U32 R15, RZ, RZ, R43 ;  /* 0x000000ffff0f7224 */ /* 0x000fcc00078e002b */
[----:B------:R-:W-:Y:S06]  /*0ae0*/  @!P1 BRA `(.L_x_13) ;  /* 0x0000000400249947 */ /* 0x000fec0003800000 */
[----:B------:R-:W-:Y:S01]  /*0af0*/  SHF.R.U32.HI R0, RZ, 0x2, R39 ;  /* 0x00000002ff007819 */ /* 0x000fe20000011627 */
[----:B------:R-:W-:Y:S01]  /*0b00*/  IMAD.SHL.U32 R5, R32, 0x10, RZ ;  /* 0x0000001020057824 */ /* 0x000fe200078e00ff */
[----:B------:R-:W-:Y:S01]  /*0b10*/  BSSY.RECONVERGENT B2, `(.L_x_14) ;  /* 0x000003b000027945 */ /* 0x000fe20003800200 */
[----:B------:R-:W-:Y:S01]  /*0b20*/  IMAD.MOV.U32 R7, RZ, RZ, 0x2f800000 ;  /* 0x2f800000ff077424 */ /* 0x000fe200078e00ff */
[----:B------:R-:W-:-:S05]  /*0b30*/  LOP3.LUT R0, R0, R39, RZ, 0x3c, !PT ;  /* 0x0000002700007212 */ /* 0x000fca00078e3cff */
[----:B------:R-:W-:-:S05]  /*0b40*/  IMAD.SHL.U32 R6, R0, 0x2, RZ ;  /* 0x0000000200067824 */ /* 0x000fca00078e00ff */
[----:B------:R-:W-:-:S04]  /*0b50*/  LOP3.LUT R5, R32, R5, R6, 0x96, !PT ;  /* 0x0000000520057212 */ /* 0x000fc800078e9606 */
[----:B------:R-:W-:Y:S01]  /*0b60*/  LOP3.LUT R52, R5, R0, RZ, 0x3c, !PT ;  /* 0x0000000005347212 */ /* 0x000fe200078e3cff */
[----:B------:R-:W-:-:S03]  /*0b70*/  IMAD.MOV.U32 R5, RZ, RZ, 0x3e055027 ;  /* 0x3e055027ff057424 */ /* 0x000fc600078e00ff */
[C---:B------:R-:W-:Y:S01]  /*0b80*/  IADD3 R0, PT, PT, R41.reuse, 0x587c5, R52 ;  /* 0x000587c529007810 */ /* 0x040fe20007ffe034 */
[----:B------:R-:W-:-:S03]  /*0b90*/  VIADD R41, R41, 0xb0f8a ;  /* 0x000b0f8a29297836 */ /* 0x000fc60000000000 */
[----:B------:R-:W-:-:S05]  /*0ba0*/  I2FP.F32.U32 R0, R0 ;  /* 0x0000000000007245 */ /* 0x000fca0000201000 */
[----:B------:R-:W-:-:S05]  /*0bb0*/  FFMA R7, R0, R7, 1.1641532182693481445e-10 ;  /* 0x2f00000000077423 */ /* 0x000fca0000000007 */
[----:B------:R-:W-:-:S13]  /*0bc0*/  FSETP.GEU.AND P1, PT, R7, 1.175494350822287508e-38, PT ;  /* 0x008000000700780b */ /* 0x000fda0003f2e000 */
[----:B------:R-:W-:-:S05]  /*0bd0*/  @!P1 FMUL R7, R7, 8388608 ;  /* 0x4b00000007079820 */ /* 0x000fca0000400000 */
[----:B------:R-:W-:-:S04]  /*0be0*/  IADD3 R0, PT, PT, R7, -0x3f2aaaab, RZ ;  /* 0xc0d5555507007810 */ /* 0x000fc80007ffe0ff */
[----:B------:R-:W-:-:S05]  /*0bf0*/  LOP3.LUT R6, R0, 0xff800000, RZ, 0xc0, !PT ;  /* 0xff80000000067812 */ /* 0x000fca00078ec0ff */
[----:B------:R-:W-:-:S04]  /*0c00*/  IMAD.IADD R0, R7, 0x1, -R6 ;  /* 0x0000000107007824 */ /* 0x000fc800078e0a06 */
[----:B------:R-:W-:Y:S01]  /*0c10*/  FADD R8, R0, -1 ;  /* 0xbf80000000087421 */ /* 0x000fe20000000000 */
[----:B------:R-:W-:Y:S02]  /*0c20*/  FSEL R0, RZ, -23, P1 ;  /* 0xc1b80000ff007808 */ /* 0x000fe40000800000 */
[----:B------:R-:W-:Y:S01]  /*0c30*/  ISETP.GT.U32.AND P1, PT, R7, 0x7f7fffff, PT ;  /* 0x7f7fffff0700780c */ /* 0x000fe20003f24070 */
[----:B------:R-:W-:-:S04]  /*0c40*/  FFMA R5, R8, -R5, 0.14084610342979431152 ;  /* 0x3e1039f608057423 */ /* 0x000fc80000000805 */
[----:B------:R-:W-:-:S04]  /*0c50*/  FFMA R5, R8, R5, -0.12148627638816833496 ;  /* 0xbdf8cdcc08057423 */ /* 0x000fc80000000005 */
[----:B------:R-:W-:-:S04]  /*0c60*/  FFMA R5, R8, R5, 0.13980610668659210205 ;  /* 0x3e0f295508057423 */ /* 0x000fc80000000005 */
[----:B------:R-:W-:-:S04]  /*0c70*/  FFMA R5, R8, R5, -0.16684235632419586182 ;  /* 0xbe2ad8b908057423 */ /* 0x000fc80000000005 */
[----:B------:R-:W-:-:S04]  /*0c80*/  FFMA R5, R8, R5, 0.20012299716472625732 ;  /* 0x3e4ced0b08057423 */ /* 0x000fc80000000005 */
[----:B------:R-:W-:-:S04]  /*0c90*/  FFMA R5, R8, R5, -0.24999669194221496582 ;  /* 0xbe7fff2208057423 */ /* 0x000fc80000000005 */
[----:B------:R-:W-:-:S04]  /*0ca0*/  FFMA R5, R8, R5, 0.33333182334899902344 ;  /* 0x3eaaaa7808057423 */ /* 0x000fc80000000005 */
[C---:B------:R-:W-:Y:S01]  /*0cb0*/  FFMA R9, R8.reuse, R5, -0.5 ;  /* 0xbf00000008097423 */ /* 0x040fe20000000005 */
[----:B------:R-:W-:Y:S01]  /*0cc0*/  I2FP.F32.S32 R5, R6 ;  /* 0x0000000600057245 */ /* 0x000fe20000201400 */
[----:B------:R-:W-:Y:S02]  /*0cd0*/  IMAD.MOV.U32 R6, RZ, RZ, 0x7f800000 ;  /* 0x7f800000ff067424 */ /* 0x000fe400078e00ff */
[C---:B------:R-:W-:Y:S02]  /*0ce0*/  FMUL R9, R8.reuse, R9 ;  /* 0x0000000908097220 */ /* 0x040fe40000400000 */
[----:B------:R-:W-:Y:S01]  /*0cf0*/  FFMA R0, R5, 1.1920928955078125e-07, R0 ;  /* 0x3400000005007823 */ /* 0x000fe20000000000 */
[----:B------:R-:W-:Y:S01]  /*0d00*/  SHF.R.U32.HI R5, RZ, 0x2, R38 ;  /* 0x00000002ff057819 */ /* 0x000fe20000011626 */
[----:B------:R-:W-:-:S03]  /*0d10*/  FFMA R9, R8, R9, R8 ;  /* 0x0000000908097223 */ /* 0x000fc60000000008 */
[----:B------:R-:W-:Y:S01]  /*0d20*/  LOP3.LUT R5, R5, R38, RZ, 0x3c, !PT ;  /* 0x0000002605057212 */ /* 0x000fe200078e3cff */
[----:B------:R-:W-:Y:S01]  /*0d30*/  FFMA R9, R0, 0.69314718246459960938, R9 ;  /* 0x3f31721800097823 */ /* 0x000fe20000000009 */
[----:B------:R-:W-:Y:S01]  /*0d40*/  @P1 FFMA R9, R7, R6, +INF ;  /* 0x7f80000007091423 */ /* 0x000fe20000000006 */
[----:B------:R-:W-:Y:S01]  /*0d50*/  IMAD.SHL.U32 R0, R52, 0x10, RZ ;  /* 0x0000001034007824 */ /* 0x000fe200078e00ff */
[----:B------:R-:W-:Y:S02]  /*0d60*/  SHF.L.U32 R6, R5, 0x1, RZ ;  /* 0x0000000105067819 */ /* 0x000fe400000006ff */
[----:B------:R-:W-:Y:S01]  /*0d70*/  FMUL R9, R9, -2 ;  /* 0xc000000009097820 */ /* 0x000fe20000400000 */
[----:B------:R-:W-:Y:S02]  /*0d80*/  FSETP.NEU.AND P1, PT, R7, RZ, PT ;  /* 0x000000ff0700720b */ /* 0x000fe40003f2d000 */
[----:B------:R-:W-:Y:S02]  /*0d90*/  LOP3.LUT R5, R5, R6, R0, 0x96, !PT ;  /* 0x0000000605057212 */ /* 0x000fe400078e9600 */
[----:B------:R-:W-:-:S02]  /*0da0*/  FSEL R9, R9, +INF , P1 ;  /* 0x7f80000009097808 */ /* 0x000fc40000800000 */
[----:B------:R-:W-:Y:S02]  /*0db0*/  LOP3.LUT R50, R5, R52, RZ, 0x3c, !PT ;  /* 0x0000003405327212 */ /* 0x000fe400078e3cff */
[----:B------:R0:W1:Y:S01]  /*0dc0*/  MUFU.RSQ R6, R9 ;  /* 0x0000000900067308 */ /* 0x0000620000001400 */
[----:B------:R-:W-:Y:S01]  /*0dd0*/  VIADD R5, R9, 0xf3000000 ;  /* 0xf300000009057836 */ /* 0x000fe20000000000 */
[----:B------:R-:W-:-:S04]  /*0de0*/  IADD3 R0, PT, PT, R50, R41, RZ ;  /* 0x0000002932007210 */ /* 0x000fc80007ffe0ff */
[----:B------:R-:W-:Y:S01]  /*0df0*/  ISETP.GT.U32.AND P1, PT, R5, 0x727fffff, PT ;  /* 0x727fffff0500780c */ /* 0x000fe20003f24070 */
[----:B------:R-:W-:Y:S01]  /*0e00*/  IMAD.MOV.U32 R5, RZ, RZ, 0x30c90fdb ;  /* 0x30c90fdbff057424 */ /* 0x000fe200078e00ff */
[----:B------:R-:W-:-:S05]  /*0e10*/  I2FP.F32.U32 R0, R0 ;  /* 0x0000000000007245 */ /* 0x000fca0000201000 */
[----:B------:R-:W-:-:S06]  /*0e20*/  FFMA R11, R0, R5, 7.314590599882819788e-10 ;  /* 0x30490fdb000b7423 */ /* 0x000fcc0000000005 */
[----:B01----:R-:W-:Y:S05]  /*0e30*/  @!P1 BRA `(.L_x_15) ;  /* 0x0000000000109947 */ /* 0x003fea0003800000 */
[----:B------:R-:W-:Y:S01]  /*0e40*/  IMAD.MOV.U32 R0, RZ, RZ, R9 ;  /* 0x000000ffff007224 */ /* 0x000fe200078e0009 */
[----:B------:R-:W-:-:S07]  /*0e50*/  MOV R10, 0xe70 ;  /* 0x00000e70000a7802 */ /* 0x000fce0000000f00 */
[----:B------:R-:W-:Y:S05]  /*0e60*/  CALL.REL.NOINC `($__internal_3_$__cuda_sm20_sqrt_rn_f32_slowpath) ;  /* 0x0000006400547944 */ /* 0x000fea0003c00000 */
[----:B------:R-:W-:Y:S05]  /*0e70*/  BRA `(.L_x_16) ;  /* 0x0000000000107947 */ /* 0x000fea0003800000 */
.L_x_15:
[----:B------:R-:W-:Y:S01]  /*0e80*/  FMUL.FTZ R40, R9, R6 ;  /* 0x0000000609287220 */ /* 0x000fe20000410000 */
[----:B------:R-:W-:-:S03]  /*0e90*/  FMUL.FTZ R0, R6, 0.5 ;  /* 0x3f00000006007820 */ /* 0x000fc60000410000 */
[----:B------:R-:W-:-:S04]  /*0ea0*/  FFMA R5, -R40, R40, R9 ;  /* 0x0000002828057223 */ /* 0x000fc80000000109 */
[----:B------:R-:W-:-:S07]  /*0eb0*/  FFMA R40, R5, R0, R40 ;  /* 0x0000000005287223 */ /* 0x000fce0000000028 */
.L_x_16:
[----:B------:R-:W-:Y:S05]  /*0ec0*/  BSYNC.RECONVERGENT B2 ;  /* 0x0000000000027941 */ /* 0x000fea0003800200 */
.L_x_14:
[----:B------:R-:W-:Y:S01]  /*0ed0*/  FMUL.RZ R6, R11, 0.15915493667125701904 ;  /* 0x3e22f9830b067820 */ /* 0x000fe2000040c000 */
[----:B------:R-:W-:Y:S01]  /*0ee0*/  MOV R39, R43 ;  /* 0x0000002b00277202 */ /* 0x000fe20000000f00 */
[----:B------:R-:W-:Y:S01]  /*0ef0*/  IMAD.MOV.U32 R38, RZ, RZ, R42 ;  /* 0x000000ffff267224 */ /* 0x000fe200078e002a */
[----:B------:R-:W-:Y:S01]  /*0f00*/  MOV R42, R52 ;  /* 0x00000034002a7202 */ /* 0x000fe20000000f00 */
[----:B------:R-:W0:Y:S01]  /*0f10*/  MUFU.SIN R5, R6 ;  /* 0x0000000600057308 */ /* 0x000e220000000400 */
[--C-:B------:R-:W-:Y:S02]  /*0f20*/  IMAD.MOV.U32 R15, RZ, RZ, R32.reuse ;  /* 0x000000ffff0f7224 */ /* 0x100fe400078e0020 */
[----:B------:R-:W-:Y:S02]  /*0f30*/  IMAD.MOV.U32 R43, RZ, RZ, R32 ;  /* 0x000000ffff2b7224 */ /* 0x000fe400078e0020 */
[----:B------:R-:W-:-:S03]  /*0f40*/  IMAD.MOV.U32 R32, RZ, RZ, R50 ;  /* 0x000000ffff207224 */ /* 0x000fc600078e0032 */
[----:B------:R-:W1:Y:S01]  /*0f50*/  MUFU.COS R7, R6 ;  /* 0x0000000600077308 */ /* 0x000e620000000000 */
[-C--:B0-----:R-:W-:Y:S01]  /*0f60*/  FMUL R0, R5, R40.reuse ;  /* 0x0000002805007220 */ /* 0x081fe20000400000 */
[----:B-1----:R-:W-:-:S07]  /*0f70*/  FMUL R40, R7, R40 ;  /* 0x0000002807287220 */ /* 0x002fce0000400000 */
.L_x_13:
[----:B------:R-:W-:Y:S05]  /*0f80*/  BSYNC.RECONVERGENT B0 ;  /* 0x0000000000007941 */ /* 0x000fea0003800200 */
.L_x_12:
[----:B------:R-:W0:Y:S01]  /*0f90*/  MUFU.RSQ64H R13, R27 ;  /* 0x0000001b000d7308 */ /* 0x000e220000001c00 */
[----:B------:R-:W-:Y:S01]  /*0fa0*/  VIADD R12, R27, 0xfcb00000 ;  /* 0xfcb000001b0c7836 */ /* 0x000fe20000000000 */
[----:B------:R-:W-:Y:S01]  /*0fb0*/  UMOV UR4, 0x793dd97f ;  /* 0x793dd97f00047882 */ /* 0x000fe20000000000 */
[----:B------:R-:W-:Y:S01]  /*0fc0*/  IMAD.MOV.U32 R8, RZ, RZ, 0x0 ;  /* 0x00000000ff087424 */ /* 0x000fe200078e00ff */
[----:B------:R-:W-:Y:S01]  /*0fd0*/  UMOV UR5, 0x3fa5a858 ;  /* 0x3fa5a85800057882 */ /* 0x000fe20000000000 */
[----:B------:R-:W-:Y:S01]  /*0fe0*/  IMAD.MOV.U32 R9, RZ, RZ, 0x3fd80000 ;  /* 0x3fd80000ff097424 */ /* 0x000fe200078e00ff */
[----:B------:R-:W-:Y:S01]  /*0ff0*/  ISETP.GE.U32.AND P1, PT, R12, 0x7ca00000, PT ;  /* 0x7ca000000c00780c */ /* 0x000fe20003f26070 */
[----:B------:R-:W-:Y:S01]  /*1000*/  DADD R48, -R26, UR4 ;  /* 0x000000041a307e29 */ /* 0x000fe20008000100 */
[----:B------:R-:W1:Y:S01]  /*1010*/  F2F.F64.F32 R10, R0 ;  /* 0x00000000000a7310 */ /* 0x000e620000201800 */
[----:B------:R-:W-:Y:S01]  /*1020*/  UMOV UR4, 0x6a161e4f ;  /* 0x6a161e4f00047882 */ /* 0x000fe20000000000 */
[----:B------:R-:W-:Y:S01]  /*1030*/  UMOV UR5, 0x3fbef34d ;  /* 0x3fbef34d00057882 */ /* 0x000fe20000000000 */
[----:B------:R-:W-:Y:S04]  /*1040*/  BSSY.RECONVERGENT B2, `(.L_x_17) ;  /* 0x000001b000027945 */ /* 0x000fe80003800200 */
[----:B------:R-:W-:-:S02]  /*1050*/  DMUL R48, R48, UR4 ;  /* 0x0000000430307c28 */ /* 0x000fc40008000000 */
[----:B0-----:R-:W-:Y:S02]  /*1060*/  DMUL R6, R12, R12 ;  /* 0x0000000c0c067228 */ /* 0x001fe40000000000 */
[----:B-1----:R-:W-:-:S06]  /*1070*/  DMUL R10, R10, R34 ;  /* 0x000000220a0a7228 */ /* 0x002fcc0000000000 */
[----:B------:R-:W-:-:S08]  /*1080*/  DFMA R6, -R6, R26, 1 ;  /* 0x3ff000000606742b */ /* 0x000fd0000000011a */
[----:B------:R-:W-:Y:S02]  /*1090*/  DFMA R8, R6, R8, 0.5 ;  /* 0x3fe000000608742b */ /* 0x000fe40000000008 */
[----:B------:R-:W-:-:S08]  /*10a0*/  DMUL R6, R12, R6 ;  /* 0x000000060c067228 */ /* 0x000fd00000000000 */
[----:B------:R-:W-:-:S08]  /*10b0*/  DFMA R20, R8, R6, R12 ;  /* 0x000000060814722b */ /* 0x000fd0000000000c */
[----:B------:R-:W-:Y:S02]  /*10c0*/  DMUL R54, R20, R26 ;  /* 0x0000001a14367228 */ /* 0x000fe40000000000 */
[----:B------:R-:W-:Y:S01]  /*10d0*/  IADD3 R9, PT, PT, R21, -0x100000, RZ ;  /* 0xfff0000015097810 */ /* 0x000fe20007ffe0ff */
[----:B------:R-:W-:-:S05]  /*10e0*/  IMAD.MOV.U32 R8, RZ, RZ, R20 ;  /* 0x000000ffff087224 */ /* 0x000fca00078e0014 */
[----:B------:R-:W-:-:S08]  /*10f0*/  DFMA R56, R54, -R54, R26 ;  /* 0x800000363638722b */ /* 0x000fd0000000001a */
[----:B------:R-:W-:Y:S01]  /*1100*/  DFMA R6, R56, R8, R54 ;  /* 0x000000083806722b */ /* 0x000fe20000000036 */
[----:B------:R-:W-:Y:S10]  /*1110*/  @!P1 BRA `(.L_x_18) ;  /* 0x0000000000349947 */ /* 0x000ff40003800000 */
[----:B------:R-:W-:Y:S01]  /*1120*/  IMAD.MOV.U32 R6, RZ, RZ, R20 ;  /* 0x000000ffff067224 */ /* 0x000fe200078e0014 */
[----:B------:R-:W-:Y:S01]  /*1130*/  MOV R7, R57 ;  /* 0x0000003900077202 */ /* 0x000fe20000000f00 */
[----:B------:R-:W-:Y:S01]  /*1140*/  IMAD.MOV.U32 R20, RZ, RZ, R12 ;  /* 0x000000ffff147224 */ /* 0x000fe200078e000c */
[----:B------:R-:W-:Y:S01]  /*1150*/  MOV R21, R9 ;  /* 0x0000000900157202 */ /* 0x000fe20000000f00 */
[----:B------:R-:W-:Y:S01]  /*1160*/  IMAD.MOV.U32 R8, RZ, RZ, R56 ;  /* 0x000000ffff087224 */ /* 0x000fe200078e0038 */
[----:B------:R-:W-:Y:S01]  /*1170*/  MOV R14, 0x11d0 ;  /* 0x000011d0000e7802 */ /* 0x000fe20000000f00 */
[----:B------:R-:W-:Y:S02]  /*1180*/  IMAD.MOV.U32 R0, RZ, RZ, R54 ;  /* 0x000000ffff007224 */ /* 0x000fe400078e0036 */
[----:B------:R-:W-:Y:S02]  /*1190*/  IMAD.MOV.U32 R5, RZ, RZ, R55 ;  /* 0x000000ffff057224 */ /* 0x000fe400078e0037 */
[----:B------:R-:W-:-:S02]  /*11a0*/  IMAD.MOV.U32 R12, RZ, RZ, R26 ;  /* 0x000000ffff0c7224 */ /* 0x000fc400078e001a */
[----:B------:R-:W-:-:S07]  /*11b0*/  IMAD.MOV.U32 R13, RZ, RZ, R27 ;  /* 0x000000ffff0d7224 */ /* 0x000fce00078e001b */
[----:B------:R-:W-:Y:S05]  /*11c0*/  CALL.REL.NOINC `($__internal_2_$__cuda_sm20_dsqrt_rn_f64_mediumpath_v1) ;  /* 0x0000005c00c47944 */ /* 0x000fea0003c00000 */
[----:B------:R-:W-:Y:S01]  /*11d0*/  IMAD.MOV.U32 R6, RZ, RZ, R0 ;  /* 0x000000ffff067224 */ /* 0x000fe200078e0000 */
[----:B------:R-:W-:-:S07]  /*11e0*/  MOV R7, R5 ;  /* 0x0000000500077202 */ /* 0x000fce0000000f00 */
.L_x_18:
[----:B------:R-:W-:Y:S05]  /*11f0*/  BSYNC.RECONVERGENT B2 ;  /* 0x0000000000027941 */ /* 0x000fea0003800200 */
.L_x_17:
[----:B------:R-:W-:Y:S01]  /*1200*/  UMOV UR4, 0x6f0068dc ;  /* 0x6f0068dc00047882 */ /* 0x000fe20000000000 */
[----:B------:R-:W-:Y:S01]  /*1210*/  UMOV UR5, 0x3fc50481 ;  /* 0x3fc5048100057882 */ /* 0x000fe20000000000 */
[----:B------:R-:W-:Y:S01]  /*1220*/  ISETP.NE.AND P1, PT, R45, 0x1, PT ;  /* 0x000000012d00780c */ /* 0x000fe20003f25270 */
[----:B------:R-:W-:Y:S01]  /*1230*/  DMUL R6, R6, UR4 ;  /* 0x0000000406067c28 */ /* 0x000fe20008000000 */
[----:B------:R-:W-:Y:S01]  /*1240*/  BSSY.RECONVERGENT B0, `(.L_x_19) ;  /* 0x000004f000007945 */ /* 0x000fe20003800200 */
[----:B------:R-:W-:Y:S01]  /*1250*/  DADD R36, R10, R36 ;  /* 0x000000000a247229 */ /* 0x000fe20000000024 */
[----:B------:R-:W-:Y:S02]  /*1260*/  IMAD.MOV.U32 R45, RZ, RZ, RZ ;  /* 0x000000ffff2d7224 */ /* 0x000fe400078e00ff */
[----:B------:R-:W-:-:S03]  /*1270*/  IMAD.MOV.U32 R0, RZ, RZ, R40 ;  /* 0x000000ffff007224 */ /* 0x000fc600078e0028 */
[----:B------:R-:W-:-:S08]  /*1280*/  DMUL R6, R10, R6 ;  /* 0x000000060a067228 */ /* 0x000fd00000000000 */
[----:B------:R-:W-:-:S08]  /*1290*/  DFMA R6, R48, R22, R6 ;  /* 0x000000163006722b */ /* 0x000fd00000000006 */
[----:B------:R-:W-:Y:S01]  /*12a0*/  DADD R26, R6, R26 ;  /* 0x00000000061a7229 */ /* 0x000fe2000000001a */
[----:B------:R-:W-:Y:S10]  /*12b0*/  @P1 BRA `(.L_x_20) ;  /* 0x00000004001c1947 */ /* 0x000ff40003800000 */
[----:B------:R-:W-:Y:S01]  /*12c0*/  SHF.R.U32.HI R0, RZ, 0x2, R39 ;  /* 0x00000002ff007819 */ /* 0x000fe20000011627 */
[----:B------:R-:W-:Y:S01]  /*12d0*/  IMAD.SHL.U32 R5, R50, 0x10, RZ ;  /* 0x0000001032057824 */ /* 0x000fe200078e00ff */
[----:B------:R-:W-:Y:S01]  /*12e0*/  MOV R7, 0x3e055027 ;  /* 0x3e05502700077802 */ /* 0x000fe20000000f00 */
[----:B------:R-:W-:Y:S01]  /*12f0*/  IMAD.MOV.U32 R11, RZ, RZ, 0x30c90fdb ;  /* 0x30c90fdbff0b7424 */ /* 0x000fe200078e00ff */
[----:B------:R-:W-:Y:S01]  /*1300*/  LOP3.LUT R0, R0, R39, RZ, 0x3c, !PT ;  /* 0x0000002700007212 */ /* 0x000fe200078e3cff */
[----:B------:R-:W-:Y:S03]  /*1310*/  BSSY.RECONVERGENT B2, `(.L_x_21) ;  /* 0x0000038000027945 */ /* 0x000fe60003800200 */
[----:B------:R-:W-:-:S04]  /*1320*/  SHF.L.U32 R6, R0, 0x1, RZ ;  /* 0x0000000100067819 */ /* 0x000fc800000006ff */
[----:B------:R-:W-:-:S04]  /*1330*/  LOP3.LUT R5, R50, R5, R6, 0x96, !PT ;  /* 0x0000000532057212 */ /* 0x000fc800078e9606 */
[----:B------:R-:W-:Y:S01]  /*1340*/  LOP3.LUT R42, R5, R0, RZ, 0x3c, !PT ;  /* 0x00000000052a7212 */ /* 0x000fe200078e3cff */
[----:B------:R-:W-:-:S03]  /*1350*/  IMAD.MOV.U32 R5, RZ, RZ, 0x2f800000 ;  /* 0x2f800000ff057424 */ /* 0x000fc600078e00ff */
[C---:B------:R-:W-:Y:S02]  /*1360*/  IADD3 R0, PT, PT, R41.reuse, 0x587c5, R42 ;  /* 0x000587c529007810 */ /* 0x040fe40007ffe02a */
[----:B------:R-:W-:Y:S02]  /*1370*/  IADD3 R41, PT, PT, R41, 0xb0f8a, RZ ;  /* 0x000b0f8a29297810 */ /* 0x000fe40007ffe0ff */
[----:B------:R-:W-:-:S05]  /*1380*/  I2FP.F32.U32 R0, R0 ;  /* 0x0000000000007245 */ /* 0x000fca0000201000 */
[----:B------:R-:W-:-:S05]  /*1390*/  FFMA R5, R0, R5, 1.1641532182693481445e-10 ;  /* 0x2f00000000057423 */ /* 0x000fca0000000005 */
[----:B------:R-:W-:-:S13]  /*13a0*/  FSETP.GEU.AND P1, PT, R5, 1.175494350822287508e-38, PT ;  /* 0x008000000500780b */ /* 0x000fda0003f2e000 */
[----:B------:R-:W-:-:S04]  /*13b0*/  @!P1 FMUL R5, R5, 8388608 ;  /* 0x4b00000005059820 */ /* 0x000fc80000400000 */
[----:B------:R-:W-:-:S05]  /*13c0*/  VIADD R0, R5, 0xc0d55555 ;  /* 0xc0d5555505007836 */ /* 0x000fca0000000000 */
        /* <DEDUP_REMOVED lines=21> */
[C---:B------:R-:W-:Y:S01]  /*1520*/  @P1 FFMA R9, R5.reuse, R6, +INF ;  /* 0x7f80000005091423 */ /* 0x040fe20000000006 */
[----:B------:R-:W-:Y:S01]  /*1530*/  IMAD.SHL.U32 R0, R42, 0x10, RZ ;  /* 0x000000102a007824 */ /* 0x000fe200078e00ff */
[----:B------:R-:W-:Y:S01]  /*1540*/  FSETP.NEU.AND P1, PT, R5, RZ, PT ;  /* 0x000000ff0500720b */ /* 0x000fe20003f2d000 */
[----:B------:R-:W-:Y:S02]  /*1550*/  IMAD.SHL.U32 R6, R7, 0x2, RZ ;  /* 0x0000000207067824 */ /* 0x000fe400078e00ff */
[----:B------:R-:W-:-:S03]  /*1560*/  FMUL R9, R9, -2 ;  /* 0xc000000009097820 */ /* 0x000fc60000400000 */
[----:B------:R-:W-:Y:S02]  /*1570*/  LOP3.LUT R5, R7, R6, R0, 0x96, !PT ;  /* 0x0000000607057212 */ /* 0x000fe400078e9600 */
[----:B------:R-:W-:Y:S02]  /*1580*/  FSEL R9, R9, +INF , P1 ;  /* 0x7f80000009097808 */ /* 0x000fe40000800000 */
[----:B------:R-:W-:Y:S02]  /*1590*/  LOP3.LUT R32, R5, R42, RZ, 0x3c, !PT ;  /* 0x0000002a05207212 */ /* 0x000fe400078e3cff */
[----:B------:R0:W1:Y:S01]  /*15a0*/  MUFU.RSQ R6, R9 ;  /* 0x0000000900067308 */ /* 0x0000620000001400 */
[----:B------:R-:W-:Y:S02]  /*15b0*/  VIADD R5, R9, 0xf3000000 ;  /* 0xf300000009057836 */ /* 0x000fe40000000000 */
[----:B------:R-:W-:-:S03]  /*15c0*/  IMAD.IADD R0, R41, 0x1, R32 ;  /* 0x0000000129007824 */ /* 0x000fc600078e0220 */
[----:B------:R-:W-:Y:S02]  /*15d0*/  ISETP.GT.U32.AND P1, PT, R5, 0x727fffff, PT ;  /* 0x727fffff0500780c */ /* 0x000fe40003f24070 */
[----:B------:R-:W-:-:S05]  /*15e0*/  I2FP.F32.U32 R0, R0 ;  /* 0x0000000000007245 */ /* 0x000fca0000201000 */
[----:B------:R-:W-:-:S06]  /*15f0*/  FFMA R11, R0, R11, 7.314590599882819788e-10 ;  /* 0x30490fdb000b7423 */ /* 0x000fcc000000000b */
[----:B01----:R-:W-:Y:S05]  /*1600*/  @!P1 BRA `(.L_x_22) ;  /* 0x0000000000109947 */ /* 0x003fea0003800000 */
[----:B------:R-:W-:Y:S02]  /*1610*/  MOV R0, R9 ;  /* 0x0000000900007202 */ /* 0x000fe40000000f00 */
[----:B------:R-:W-:-:S07]  /*1620*/  MOV R10, 0x1640 ;  /* 0x00001640000a7802 */ /* 0x000fce0000000f00 */
[----:B------:R-:W-:Y:S05]  /*1630*/  CALL.REL.NOINC `($__internal_3_$__cuda_sm20_sqrt_rn_f32_slowpath) ;  /* 0x0000005c00607944 */ /* 0x000fea0003c00000 */
[----:B------:R-:W-:Y:S05]  /*1640*/  BRA `(.L_x_23) ;  /* 0x0000000000107947 */ /* 0x000fea0003800000 */
.L_x_22:
[----:B------:R-:W-:Y:S01]  /*1650*/  FMUL.FTZ R40, R9, R6 ;  /* 0x0000000609287220 */ /* 0x000fe20000410000 */
[----:B------:R-:W-:-:S03]  /*1660*/  FMUL.FTZ R0, R6, 0.5 ;  /* 0x3f00000006007820 */ /* 0x000fc60000410000 */
[----:B------:R-:W-:-:S04]  /*1670*/  FFMA R5, -R40, R40, R9 ;  /* 0x0000002828057223 */ /* 0x000fc80000000109 */
[----:B------:R-:W-:-:S07]  /*1680*/  FFMA R40, R5, R0, R40 ;  /* 0x0000000005287223 */ /* 0x000fce0000000028 */
.L_x_23:
[----:B------:R-:W-:Y:S05]  /*1690*/  BSYNC.RECONVERGENT B2 ;  /* 0x0000000000027941 */ /* 0x000fea0003800200 */
.L_x_21:
[----:B------:R-:W-:Y:S01]  /*16a0*/  FMUL.RZ R6, R11, 0.15915493667125701904 ;  /* 0x3e22f9830b067820 */ /* 0x000fe2000040c000 */
[----:B------:R-:W-:Y:S02]  /*16b0*/  HFMA2 R45, -RZ, RZ, 0, 5.9604644775390625e-08 ;  /* 0x00000001ff2d7431 */ /* 0x000fe400000001ff */
[----:B------:R-:W-:Y:S01]  /*16c0*/  IMAD.MOV.U32 R43, RZ, RZ, R50 ;  /* 0x000000ffff2b7224 */ /* 0x000fe200078e0032 */
[----:B------:R-:W0:Y:S01]  /*16d0*/  MUFU.SIN R5, R6 ;  /* 0x0000000600057308 */ /* 0x000e220000000400 */
[----:B------:R-:W-:Y:S02]  /*16e0*/  IMAD.MOV.U32 R38, RZ, RZ, R52 ;  /* 0x000000ffff267224 */ /* 0x000fe400078e0034 */
[----:B------:R-:W-:-:S05]  /*16f0*/  IMAD.MOV.U32 R39, RZ, RZ, R15 ;  /* 0x000000ffff277224 */ /* 0x000fca00078e000f */
[----:B------:R-:W1:Y:S01]  /*1700*/  MUFU.COS R7, R6 ;  /* 0x0000000600077308 */ /* 0x000e620000000000 */
[-C--:B0-----:R-:W-:Y:S01]  /*1710*/  FMUL R0, R5, R40.reuse ;  /* 0x0000002805007220 */ /* 0x081fe20000400000 */
[----:B-1----:R-:W-:-:S07]  /*1720*/  FMUL R40, R7, R40 ;  /* 0x0000002807287220 */ /* 0x002fce0000400000 */
.L_x_20:
[----:B------:R-:W-:Y:S05]  /*1730*/  BSYNC.RECONVERGENT B0 ;  /* 0x0000000000007941 */ /* 0x000fea0003800200 */
.L_x_19:
        /* <DEDUP_REMOVED lines=15> */
[----:B------:R-:W-:-:S08]  /*1830*/  DFMA R6, R26, -R6, 1 ;  /* 0x3ff000001a06742b */ /* 0x000fd00000000806 */
        /* <DEDUP_REMOVED lines=12> */
[----:B------:R-:W-:Y:S01]  /*1900*/  MOV R14, 0x1980 ;  /* 0x00001980000e7802 */ /* 0x000fe20000000f00 */
[----:B------:R-:W-:Y:S01]  /*1910*/  IMAD.MOV.U32 R5, RZ, RZ, R21 ;  /* 0x000000ffff057224 */ /* 0x000fe200078e0015 */
[----:B------:R-:W-:Y:S01]  /*1920*/  MOV R21, R9 ;  /* 0x0000000900157202 */ /* 0x000fe20000000f00 */
[----:B------:R-:W-:Y:S02]  /*1930*/  IMAD.MOV.U32 R20, RZ, RZ, R12 ;  /* 0x000000ffff147224 */ /* 0x000fe400078e000c */
[----:B------:R-:W-:Y:S02]  /*1940*/  IMAD.MOV.U32 R8, RZ, RZ, R50 ;  /* 0x000000ffff087224 */ /* 0x000fe400078e0032 */
[----:B------:R-:W-:-:S02]  /*1950*/  IMAD.MOV.U32 R12, RZ, RZ, R26 ;  /* 0x000000ffff0c7224 */ /* 0x000fc400078e001a */
[----:B------:R-:W-:-:S07]  /*1960*/  IMAD.MOV.U32 R13, RZ, RZ, R27 ;  /* 0x000000ffff0d7224 */ /* 0x000fce00078e001b */
[----:B------:R-:W-:Y:S05]  /*1970*/  CALL.REL.NOINC `($__internal_2_$__cuda_sm20_dsqrt_rn_f64_mediumpath_v1) ;  /* 0x0000005400d87944 */ /* 0x000fea0003c00000 */
[----:B------:R-:W-:Y:S01]  /*1980*/  IMAD.MOV.U32 R6, RZ, RZ, R0 ;  /* 0x000000ffff067224 */ /* 0x000fe200078e0000 */
[----:B------:R-:W-:-:S07]  /*1990*/  MOV R7, R5 ;  /* 0x0000000500077202 */ /* 0x000fce0000000f00 */
.L_x_25:
[----:B------:R-:W-:Y:S05]  /*19a0*/  BSYNC.RECONVERGENT B2 ;  /* 0x0000000000027941 */ /* 0x000fea0003800200 */
.L_x_24:
[----:B------:R-:W-:Y:S01]  /*19b0*/  UMOV UR4, 0x6f0068dc ;  /* 0x6f0068dc00047882 */ /* 0x000fe20000000000 */
[----:B------:R-:W-:Y:S01]  /*19c0*/  UMOV UR5, 0x3fc50481 ;  /* 0x3fc5048100057882 */ /* 0x000fe20000000000 */
[----:B------:R-:W-:Y:S02]  /*19d0*/  DADD R36, R36, R10 ;  /* 0x0000000024247229 */ /* 0x000fe4000000000a */
[----:B------:R-:W-:-:S08]  /*19e0*/  DMUL R6, R6, UR4 ;  /* 0x0000000406067c28 */ /* 0x000fd00008000000 */
[----:B------:R-:W-:-:S08]  /*19f0*/  DMUL R6, R10, R6 ;  /* 0x000000060a067228 */ /* 0x000fd00000000000 */
[----:B------:R-:W-:-:S08]  /*1a00*/  DFMA R6, R48, R22, R6 ;  /* 0x000000163006722b */ /* 0x000fd00000000006 */
[----:B------:R-:W-:Y:S01]  /*1a10*/  DADD R26, R26, R6 ;  /* 0x000000001a1a7229 */ /* 0x000fe20000000006 */
[----:B------:R-:W-:Y:S10]  /*1a20*/  @P0 BRA `(.L_x_26) ;  /* 0xfffffff0000c0947 */ /* 0x000ff4000383ffff */
[----:B------:R-:W-:Y:S05]  /*1a30*/  BSYNC.RECONVERGENT B1 ;  /* 0x0000000000017941 */ /* 0x000fea0003800200 */
.L_x_11:
[----:B------:R-:W-:-:S04]  /*1a40*/  LOP3.LUT R0, R28, 0x1, RZ, 0xc0, !PT ;  /* 0x000000011c007812 */ /* 0x000fc800078ec0ff */
[----:B------:R-:W-:-:S13]  /*1a50*/  ISETP.NE.U32.AND P0, PT, R0, 0x1, PT ;  /* 0x000000010000780c */ /* 0x000fda0003f05070 */
[----:B------:R-:W-:Y:S05]  /*1a60*/  @P0 BRA `(.L_x_27) ;  /* 0x0000000400f80947 */ /* 0x000fea0003800000 */
[----:B------:R-:W-:Y:S01]  /*1a70*/  ISETP.NE.AND P0, PT, R45, 0x1, PT ;  /* 0x000000012d00780c */ /* 0x000fe20003f05270 */
[----:B------:R-:W-:Y:S01]  /*1a80*/  BSSY.RECONVERGENT B0, `(.L_x_28) ;  /* 0x000004e000007945 */ /* 0x000fe20003800200 */
[----:B------:R-:W-:Y:S02]  /*1a90*/  IMAD.MOV.U32 R0, RZ, RZ, R40 ;  /* 0x000000ffff007224 */ /* 0x000fe400078e0028 */
[----:B------:R-:W-:-:S09]  /*1aa0*/  IMAD.MOV.U32 R45, RZ, RZ, RZ ;  /* 0x000000ffff2d7224 */ /* 0x000fd200078e00ff */
[----:B------:R-:W-:Y:S05]  /*1ab0*/  @!P0 BRA `(.L_x_29) ;  /* 0x0000000400288947 */ /* 0x000fea0003800000 */
        /* <DEDUP_REMOVED lines=18> */
[----:B------:R-:W-:Y:S01]  /*1be0*/  IMAD.IADD R0, R4, 0x1, -R5 ;  /* 0x0000000104007824 */ /* 0x000fe200078e0a05 */
[----:B------:R-:W-:-:S03]  /*1bf0*/  I2FP.F32.S32 R5, R5 ;  /* 0x0000000500057245 */ /* 0x000fc60000201400 */
[----:B------:R-:W-:Y:S01]  /*1c00*/  FADD R6, R0, -1 ;  /* 0xbf80000000067421 */ /* 0x000fe20000000000 */
[----:B------:R-:W-:Y:S02]  /*1c10*/  FSEL R0, RZ, -23, P0 ;  /* 0xc1b80000ff007808 */ /* 0x000fe40000000000 */
[----:B------:R-:W-:Y:S01]  /*1c20*/  ISETP.GT.U32.AND P0, PT, R4, 0x7f7fffff, PT ;  /* 0x7f7fffff0400780c */ /* 0x000fe20003f04070 */
[C---:B------:R-:W-:Y:S02]  /*1c30*/  FFMA R7, R6.reuse, -R7, 0.14084610342979431152 ;  /* 0x3e1039f606077423 */ /* 0x040fe40000000807 */
[----:B------:R-:W-:Y:S01]  /*1c40*/  FFMA R0, R5, 1.1920928955078125e-07, R0 ;  /* 0x3400000005007823 */ /* 0x000fe20000000000 */
[----:B------:R-:W-:Y:S01]  /*1c50*/  SHF.R.U32.HI R5, RZ, 0x2, R38 ;  /* 0x00000002ff057819 */ /* 0x000fe20000011626 */
[----:B------:R-:W-:-:S03]  /*1c60*/  FFMA R7, R6, R7, -0.12148627638816833496 ;  /* 0xbdf8cdcc06077423 */ /* 0x000fc60000000007 */
[----:B------:R-:W-:Y:S01]  /*1c70*/  LOP3.LUT R5, R5, R38, RZ, 0x3c, !PT ;  /* 0x0000002605057212 */ /* 0x000fe200078e3cff */
[----:B------:R-:W-:-:S04]  /*1c80*/  FFMA R7, R6, R7, 0.13980610668659210205 ;  /* 0x3e0f295506077423 */ /* 0x000fc80000000007 */
[----:B------:R-:W-:-:S04]  /*1c90*/  FFMA R7, R6, R7, -0.16684235632419586182 ;  /* 0xbe2ad8b906077423 */ /* 0x000fc80000000007 */
[----:B------:R-:W-:-:S04]  /*1ca0*/  FFMA R7, R6, R7, 0.20012299716472625732 ;  /* 0x3e4ced0b06077423 */ /* 0x000fc80000000007 */
[----:B------:R-:W-:-:S04]  /*1cb0*/  FFMA R7, R6, R7, -0.24999669194221496582 ;  /* 0xbe7fff2206077423 */ /* 0x000fc80000000007 */
[----:B------:R-:W-:-:S04]  /*1cc0*/  FFMA R7, R6, R7, 0.33333182334899902344 ;  /* 0x3eaaaa7806077423 */ /* 0x000fc80000000007 */
[----:B------:R-:W-:-:S04]  /*1cd0*/  FFMA R7, R6, R7, -0.5 ;  /* 0xbf00000006077423 */ /* 0x000fc80000000007 */
[----:B------:R-:W-:-:S04]  /*1ce0*/  FMUL R7, R6, R7 ;  /* 0x0000000706077220 */ /* 0x000fc80000400000 */
[----:B------:R-:W-:Y:S01]  /*1cf0*/  FFMA R7, R6, R7, R6 ;  /* 0x0000000706077223 */ /* 0x000fe20000000006 */
[----:B------:R-:W-:-:S03]  /*1d00*/  IMAD.SHL.U32 R6, R5, 0x2, RZ ;  /* 0x0000000205067824 */ /* 0x000fc600078e00ff */
[----:B------:R-:W-:Y:S01]  /*1d10*/  FFMA R7, R0, 0.69314718246459960938, R7 ;  /* 0x3f31721800077823 */ /* 0x000fe20000000007 */
[C---:B------:R-:W-:Y:S01]  /*1d20*/  @P0 FFMA R7, R4.reuse, R9, +INF ;  /* 0x7f80000004070423 */ /* 0x040fe20000000009 */
[----:B------:R-:W-:Y:S01]  /*1d30*/  FSETP.NEU.AND P0, PT, R4, RZ, PT ;  /* 0x000000ff0400720b */ /* 0x000fe20003f0d000 */
[----:B------:R-:W-:Y:S02]  /*1d40*/  IMAD.SHL.U32 R0, R11, 0x10, RZ ;  /* 0x000000100b007824 */ /* 0x000fe400078e00ff */
[----:B------:R-:W-:-:S03]  /*1d50*/  FMUL R7, R7, -2 ;  /* 0xc000000007077820 */ /* 0x000fc60000400000 */
[----:B------:R-:W-:Y:S01]  /*1d60*/  LOP3.LUT R0, R5, R6, R0, 0x96, !PT ;  /* 0x0000000605007212 */ /* 0x000fe200078e9600 */
[----:B------:R-:W-:Y:S01]  /*1d70*/  IMAD.MOV.U32 R5, RZ, RZ, 0x30c90fdb ;  /* 0x30c90fdbff057424 */ /* 0x000fe200078e00ff */
        /* <DEDUP_REMOVED lines=13> */
.L_x_31:
[----:B------:R-:W-:Y:S01]  /*1e50*/  FMUL.FTZ R40, R7, R6 ;  /* 0x0000000607287220 */ /* 0x000fe20000410000 */
[----:B------:R-:W-:-:S03]  /*1e60*/  FMUL.FTZ R0, R6, 0.5 ;  /* 0x3f00000006007820 */ /* 0x000fc60000410000 */
[----:B------:R-:W-:-:S04]  /*1e70*/  FFMA R5, -R40, R40, R7 ;  /* 0x0000002828057223 */ /* 0x000fc80000000107 */
[----:B------:R-:W-:-:S07]  /*1e80*/  FFMA R40, R5, R0, R40 ;  /* 0x0000000005287223 */ /* 0x000fce0000000028 */
.L_x_32:
[----:B------:R-:W-:Y:S05]  /*1e90*/  BSYNC.RECONVERGENT B1 ;  /* 0x0000000000017941 */ /* 0x000fea0003800200 */
.L_x_30:
[----:B------:R-:W-:Y:S01]  /*1ea0*/  FMUL.RZ R6, R4, 0.15915493667125701904 ;  /* 0x3e22f98304067820 */ /* 0x000fe2000040c000 */
[----:B------:R-:W-:Y:S02]  /*1eb0*/  IMAD.MOV.U32 R4, RZ, RZ, R32 ;  /* 0x000000ffff047224 */ /* 0x000fe400078e0020 */
[----:B------:R-:W-:Y:S02]  /*1ec0*/  HFMA2 R45, -RZ, RZ, 0, 5.9604644775390625e-08 ;  /* 0x00000001ff2d7431 */ /* 0x000fe400000001ff */
[----:B------:R-:W-:Y:S01]  /*1ed0*/  IMAD.MOV.U32 R38, RZ, RZ, R42 ;  /* 0x000000ffff267224 */ /* 0x000fe200078e002a */
[----:B------:R-:W0:Y:S01]  /*1ee0*/  MUFU.SIN R5, R6 ;  /* 0x0000000600057308 */ /* 0x000e220000000400 */
[----:B------:R-:W-:Y:S02]  /*1ef0*/  IMAD.MOV.U32 R39, RZ, RZ, R43 ;  /* 0x000000ffff277224 */ /* 0x000fe400078e002b */
[----:B------:R-:W-:Y:S02]  /*1f00*/  IMAD.MOV.U32 R32, RZ, RZ, R12 ;  /* 0x000000ffff207224 */ /* 0x000fe400078e000c */
[----:B------:R-:W-:-:S02]  /*1f10*/  IMAD.MOV.U32 R42, RZ, RZ, R11 ;  /* 0x000000ffff2a7224 */ /* 0x000fc400078e000b */
[----:B------:R-:W-:Y:S01]  /*1f20*/  IMAD.MOV.U32 R43, RZ, RZ, R4 ;  /* 0x000000ffff2b7224 */ /* 0x000fe200078e0004 */
[----:B------:R-:W1:Y:S01]  /*1f30*/  MUFU.COS R7, R6 ;  /* 0x0000000600077308 */ /* 0x000e620000000000 */
[-C--:B0-----:R-:W-:Y:S01]  /*1f40*/  FMUL R0, R5, R40.reuse ;  /* 0x0000002805007220 */ /* 0x081fe20000400000 */
[----:B-1----:R-:W-:-:S07]  /*1f50*/  FMUL R40, R7, R40 ;  /* 0x0000002807287220 */ /* 0x002fce0000400000 */
.L_x_29:
[----:B------:R-:W-:Y:S05]  /*1f60*/  BSYNC.RECONVERGENT B0 ;  /* 0x0000000000007941 */ /* 0x000fea0003800200 */
.L_x_28:
[----:B------:R-:W0:Y:S01]  /*1f70*/  MUFU.RSQ64H R5, R27 ;  /* 0x0000001b00057308 */ /* 0x000e220000001c00 */
[----:B------:R-:W-:Y:S01]  /*1f80*/  IADD3 R4, PT, PT, R27, -0x3500000, RZ ;  /* 0xfcb000001b047810 */ /* 0x000fe20007ffe0ff */
[----:B------:R-:W-:Y:S01]  /*1f90*/  IMAD.MOV.U32 R8, RZ, RZ, 0x0 ;  /* 0x00000000ff087424 */ /* 0x000fe200078e00ff */
[----:B------:R-:W-:Y:S01]  /*1fa0*/  UMOV UR4, 0x793dd97f ;  /* 0x793dd97f00047882 */ /* 0x000fe20000000000 */
[----:B------:R-:W-:Y:S01]  /*1fb0*/  IMAD.MOV.U32 R9, RZ, RZ, 0x3fd80000 ;  /* 0x3fd80000ff097424 */ /* 0x000fe200078e00ff */
[----:B------:R-:W-:Y:S01]  /*1fc0*/  ISETP.GE.U32.AND P0, PT, R4, 0x7ca00000, PT ;  /* 0x7ca000000400780c */ /* 0x000fe20003f06070 */
[----:B------:R-:W-:Y:S01]  /*1fd0*/  UMOV UR5, 0x3fa5a858 ;  /* 0x3fa5a85800057882 */ /* 0x000fe20000000000 */
[----:B------:R-:W-:Y:S01]  /*1fe0*/  BSSY.RECONVERGENT B1, `(.L_x_33) ;  /* 0x000001f000017945 */ /* 0x000fe20003800200 */
[----:B------:R-:W1:Y:S01]  /*1ff0*/  F2F.F64.F32 R10, R0 ;  /* 0x00000000000a7310 */ /* 0x000e620000201800 */
[----:B------:R-:W-:Y:S01]  /*2000*/  DADD R48, -R26, UR4 ;  /* 0x000000041a307e29 */ /* 0x000fe20008000100 */
[----:B------:R-:W-:Y:S01]  /*2010*/  UMOV UR4, 0x6a161e4f ;  /* 0x6a161e4f00047882 */ /* 0x000fe20000000000 */
[----:B------:R-:W-:Y:S01]  /*2020*/  UMOV UR5, 0x3fbef34d ;  /* 0x3fbef34d00057882 */ /* 0x000fe20000000000 */
[----:B0-----:R-:W-:-:S05]  /*2030*/  DMUL R6, R4, R4 ;  /* 0x0000000404067228 */ /* 0x001fca0000000000 */
[----:B------:R-:W-:Y:S02]  /*2040*/  DMUL R48, R48, UR4 ;  /* 0x0000000430307c28 */ /* 0x000fe40008000000 */
[----:B-1----:R-:W-:Y:S02]  /*2050*/  DMUL R10, R10, R34 ;  /* 0x000000220a0a7228 */ /* 0x002fe40000000000 */
[----:B------:R-:W-:-:S08]  /*2060*/  DFMA R6, R26, -R6, 1 ;  /* 0x3ff000001a06742b */ /* 0x000fd00000000806 */
        /* <DEDUP_REMOVED lines=20> */
[----:B------:R-:W-:Y:S02]  /*21b0*/  IMAD.MOV.U32 R6, RZ, RZ, R0 ;  /* 0x000000ffff067224 */ /* 0x000fe400078e0000 */
[----:B------:R-:W-:-:S07]  /*21c0*/  IMAD.MOV.U32 R7, RZ, RZ, R5 ;  /* 0x000000ffff077224 */ /* 0x000fce00078e0005 */
.L_x_34:
[----:B------:R-:W-:Y:S05]  /*21d0*/  BSYNC.RECONVERGENT B1 ;  /* 0x0000000000017941 */ /* 0x000fea0003800200 */
.L_x_33:
[----:B------:R-:W-:Y:S01]  /*21e0*/  UMOV UR4, 0x6f0068dc ;  /* 0x6f0068dc00047882 */ /* 0x000fe20000000000 */
[----:B------:R-:W-:Y:S01]  /*21f0*/  UMOV UR5, 0x3fc50481 ;  /* 0x3fc5048100057882 */ /* 0x000fe20000000000 */
[----:B------:R-:W-:Y:S02]  /*2200*/  DADD R36, R36, R10 ;  /* 0x0000000024247229 */ /* 0x000fe4000000000a */
[----:B------:R-:W-:-:S08]  /*2210*/  DMUL R6, R6, UR4 ;  /* 0x0000000406067c28 */ /* 0x000fd00008000000 */
[----:B------:R-:W-:-:S08]  /*2220*/  DMUL R6, R10, R6 ;  /* 0x000000060a067228 */ /* 0x000fd00000000000 */
[----:B------:R-:W-:-:S08]  /*2230*/  DFMA R6, R48, R22, R6 ;  /* 0x000000163006722b */ /* 0x000fd00000000006 */
[----:B------:R-:W-:-:S11]  /*2240*/  DADD R26, R26, R6 ;  /* 0x000000001a1a7229 */ /* 0x000fd60000000006 */
.L_x_27:
        /* <DEDUP_REMOVED lines=8> */
[----:B------:R-:W-:Y:S01]  /*22d0*/  DADD R10, -R24, UR4 ;  /* 0x00000004180a7e29 */ /* 0x000fe20008000100 */
[----:B------:R-:W-:Y:S01]  /*22e0*/  UMOV UR4, 0x6a161e4f ;  /* 0x6a161e4f00047882 */ /* 0x000fe20000000000 */
[----:B------:R-:W-:-:S06]  /*22f0*/  UMOV UR5, 0x3fbef34d ;  /* 0x3fbef34d00057882 */ /* 0x000fcc0000000000 */
[----:B------:R-:W-:Y:S02]  /*2300*/  DMUL R10, R10, UR4 ;  /* 0x000000040a0a7c28 */ /* 0x000fe40008000000 */
        /* <DEDUP_REMOVED lines=24> */
.L_x_36:
[----:B------:R-:W-:Y:S05]  /*2490*/  BSYNC.RECONVERGENT B1 ;  /* 0x0000000000017941 */ /* 0x000fea0003800200 */
.L_x_35:
[----:B------:R-:W-:Y:S01]  /*24a0*/  UMOV UR4, 0x6f0068dc ;  /* 0x6f0068dc00047882 */ /* 0x000fe20000000000 */
[----:B------:R-:W-:Y:S01]  /*24b0*/  UMOV UR5, 0x3fc50481 ;  /* 0x3fc5048100057882 */ /* 0x000fe20000000000 */
[----:B------:R-:W-:Y:S01]  /*24c0*/  DADD R2, R36, -R2 ;  /* 0x0000000024027229 */ /* 0x000fe20000000802 */
[----:B------:R-:W-:Y:S01]  /*24d0*/  ISETP.NE.AND P0, PT, R46, RZ, PT ;  /* 0x000000ff2e00720c */ /* 0x000fe20003f05270 */
[----:B------:R-:W-:Y:S01]  /*24e0*/  DMUL R6, R6, UR4 ;  /* 0x0000000406067c28 */ /* 0x000fe20008000000 */
[----:B------:R-:W-:Y:S07]  /*24f0*/  BSSY.RECONVERGENT B7, `(.L_x_37) ;  /* 0x0000017000077945 */ /* 0x000fee0003800200 */
[----:B------:R-:W-:-:S08]  /*2500*/  DMUL R2, R6, R2 ;  /* 0x0000000206027228 */ /* 0x000fd00000000000 */
[----:B------:R-:W-:-:S08]  /*2510*/  DFMA R2, R10, R30, R2 ;  /* 0x0000001e0a02722b */ /* 0x000fd00000000002 */
[----:B------:R-:W-:Y:S01]  /*2520*/  DADD R24, R2, R24 ;  /* 0x0000000002187229 */ /* 0x000fe20000000018 */
[----:B------:R-:W-:Y:S10]  /*2530*/  @!P0 BRA `(.L_x_38) ;  /* 0x0000000000488947 */ /* 0x000ff40003800000 */
[----:B------:R-:W0:Y:S01]  /*2540*/  LDCU UR4, c[0x0][0x2f8] ;  /* 0x00005f00ff0477ac */ /* 0x000e220008000800 */
[----:B------:R-:W-:Y:S01]  /*2550*/  DADD R8, -R26, R24 ;  /* 0x000000001a087229 */ /* 0x000fe20000000118 */
[----:B------:R-:W-:Y:S01]  /*2560*/  MOV R0, 0x8 ;  /* 0x0000000800007802 */ /* 0x000fe20000000f00 */
[----:B------:R-:W-:Y:S01]  /*2570*/  IMAD.U32 R6, RZ, RZ, UR40 ;  /* 0x00000028ff067e24 */ /* 0x000fe2000f8e00ff */
[----:B------:R-:W1:Y:S01]  /*2580*/  LDCU.64 UR6, c[0x4][0x58] ;  /* 0x01000b00ff0677ac */ /* 0x000e620008000a00 */
[----:B------:R-:W-:Y:S01]  /*2590*/  IMAD.U32 R7, RZ, RZ, UR41 ;  /* 0x00000029ff077e24 */ /* 0x000fe2000f8e00ff */
[----:B------:R2:W3:Y:S03]  /*25a0*/  LDC.64 R2, c[0x4][R0] ;  /* 0x0100000000027b82 */ /* 0x0004e60000000a00 */
[----:B------:R-:W-:Y:S01]  /*25b0*/  DADD R8, -RZ, |R8| ;  /* 0x00000000ff087229 */ /* 0x000fe20000000508 */
[----:B0-----:R-:W-:Y:S01]  /*25c0*/  UIADD3 UR4, UPT, UPT, -UR4, UR40, URZ ;  /* 0x0000002804047290 */ /* 0x001fe2000fffe1ff */
[----:B-1----:R-:W-:Y:S01]  /*25d0*/  MOV R4, UR6 ;  /* 0x0000000600047c02 */ /* 0x002fe20008000f00 */
[----:B------:R-:W-:-:S07]  /*25e0*/  IMAD.U32 R5, RZ, RZ, UR7 ;  /* 0x00000007ff057e24 */ /* 0x000fce000f8e00ff */
[----:B------:R2:W-:Y:S04]  /*25f0*/  STL.64 [UR4+0x20], R8 ;  /* 0x00002008ff007987 */ /* 0x0005e80008100a04 */
[----:B------:R2:W-:Y:S04]  /*2600*/  STL [UR4], R29 ;  /* 0x0000001dff007987 */ /* 0x0005e80008100804 */
[----:B------:R2:W-:Y:S04]  /*2610*/  STL.64 [UR4+0x8], R24 ;  /* 0x00000818ff007987 */ /* 0x0005e80008100a04 */
[----:B------:R2:W-:Y:S04]  /*2620*/  STL [UR4+0x10], R29 ;  /* 0x0000101dff007987 */ /* 0x0005e80008100804 */
[----:B------:R2:W-:Y:S02]  /*2630*/  STL.64 [UR4+0x18], R26 ;  /* 0x0000181aff007987 */ /* 0x0005e40008100a04 */
[----:B------:R-:W-:-:S07]  /*2640*/  LEPC R20, `(.L_x_38) ;  /* 0x000000001014794e */ /* 0x000fce0000000000 */
[----:B--23--:R-:W-:Y:S05]  /*2650*/  CALL.ABS.NOINC R2 ;  /* 0x0000000002007343 */ /* 0x00cfea0003c00000 */
.L_x_38:
[----:B------:R-:W-:Y:S05]  /*2660*/  BSYNC.RECONVERGENT B7 ;  /* 0x0000000000077941 */ /* 0x000fea0003800200 */
.L_x_37:
[----:B------:R-:W0:Y:S01]  /*2670*/  LDCU UR4, c[0x0][0x390] ;  /* 0x00007200ff0477ac */ /* 0x000e220008000800 */
[----:B------:R-:W-:-:S04]  /*2680*/  IMAD.WIDE.U32 R2, R29, 0x8, R16 ;  /* 0x000000081d027825 */ /* 0x000fc800078e0010 */
[C---:B------:R-:W-:Y:S01]  /*2690*/  IMAD.WIDE.U32 R4, R29.reuse, 0x8, R18 ;  /* 0x000000081d047825 */ /* 0x040fe200078e0012 */
[----:B------:R1:W-:Y:S01]  /*26a0*/  ST.E.64 desc[UR36][R2.64], R24 ;  /* 0x0000001802007985 */ /* 0x0003e2000c101b24 */
[----:B------:R-:W-:-:S03]  /*26b0*/  IADD3 R29, PT, PT, R29, 0x1, RZ ;  /* 0x000000011d1d7810 */ /* 0x000fc60007ffe0ff */
[----:B------:R1:W-:Y:S01]  /*26c0*/  ST.E.64 desc[UR36][R4.64], R26 ;  /* 0x0000001a04007985 */ /* 0x0003e2000c101b24 */
[----:B0-----:R-:W-:-:S13]  /*26d0*/  ISETP.NE.AND P0, PT, R29, UR4, PT ;  /* 0x000000041d007c0c */ /* 0x001fda000bf05270 */
[----:B-1----:R-:W-:Y:S05]  /*26e0*/  @!P0 BRA `(.L_x_39) ;  /* 0x00000000000c8947 */ /* 0x002fea0003800000 */
[----:B------:R-:W-:Y:S02]  /*26f0*/  IMAD.MOV.U32 R2, RZ, RZ, R36 ;  /* 0x000000ffff027224 */ /* 0x000fe400078e0024 */
[----:B------:R-:W-:Y:S01]  /*2700*/  IMAD.MOV.U32 R3, RZ, RZ, R37 ;  /* 0x000000ffff037224 */ /* 0x000fe200078e0025 */
[----:B------:R-:W-:Y:S06]  /*2710*/  BRA `(.L_x_40) ;  /* 0xffffffe000b07947 */ /* 0x000fec000383ffff */
.L_x_39:
[----:B------:R-:W-:Y:S05]  /*2720*/  BSYNC.RECONVERGENT B6 ;  /* 0x0000000000067941 */ /* 0x000fea0003800200 */
.L_x_10:
[----:B------:R-:W-:Y:S05]  /*2730*/  BRA `(.L_x_41) ;  /* 0x0000001c00e07947 */ /* 0x000fea0003800000 */
.L_x_9:
[----:B------:R-:W0:Y:S01]  /*2740*/  LDC R0, c[0x0][0x390] ;  /* 0x0000e400ff007b82 */ /* 0x000e220000000800 */
[----:B------:R-:W-:Y:S01]  /*2750*/  IMAD.MOV.U32 R2, RZ, RZ, RZ ;  /* 0x000000ffff027224 */ /* 0x000fe200078e00ff */
[----:B------:R-:W-:Y:S01]  /*2760*/  MOV R22, 0x0 ;  /* 0x0000000000167802 */ /* 0x000fe20000000f00 */
[----:B------:R-:W-:Y:S01]  /*2770*/  IMAD.MOV.U32 R23, RZ, RZ, 0x3ff00000 ;  /* 0x3ff00000ff177424 */ /* 0x000fe200078e00ff */
[C---:B0-----:R-:W-:Y:S02]  /*2780*/  ISETP.GE.U32.AND P0, PT, R0.reuse, 0x4, PT ;  /* 0x000000040000780c */ /* 0x041fe40003f06070 */
[----:B------:R-:W-:-:S11]  /*2790*/  LOP3.LUT R24, R0, 0x3, RZ, 0xc0, !PT ;  /* 0x0000000300187812 */ /* 0x000fd600078ec0ff */
[----:B------:R-:W-:Y:S05]  /*27a0*/  @!P0 BRA `(.L_x_42) ;  /* 0x0000001000688947 */ /* 0x000fea0003800000 */
[----:B------:R-:W-:Y:S01]  /*27b0*/  HFMA2 R23, -RZ, RZ, 1.984375, 0 ;  /* 0x3ff00000ff177431 */ /* 0x000fe200000001ff */
[----:B------:R-:W-:Y:S01]  /*27c0*/  BSSY.RECONVERGENT B6, `(.L_x_42) ;  /* 0x0000118000067945 */ /* 0x000fe20003800200 */
[----:B------:R-:W-:Y:S01]  /*27d0*/  LOP3.LUT R2, R0, 0x7ffffffc, RZ, 0xc0, !PT ;  /* 0x7ffffffc00027812 */ /* 0x000fe200078ec0ff */
[----:B------:R-:W-:Y:S02]  /*27e0*/  IMAD.MOV.U32 R25, RZ, RZ, RZ ;  /* 0x000000ffff197224 */ /* 0x000fe400078e00ff */
[----:B------:R-:W-:-:S07]  /*27f0*/  IMAD.MOV.U32 R22, RZ, RZ, 0x0 ;  /* 0x00000000ff167424 */ /* 0x000fce00078e00ff */
.L_x_59:
[----:B------:R-:W0:Y:S01]  /*2800*/  MUFU.RSQ64H R11, R23 ;  /* 0x00000017000b7308 */ /* 0x000e220000001c00 */
[----:B------:R-:W-:Y:S01]  /*2810*/  VIADD R10, R23, 0xfcb00000 ;  /* 0xfcb00000170a7836 */ /* 0x000fe20000000000 */
[----:B------:R-:W-:Y:S01]  /*2820*/  UMOV UR4, 0x793dd97f ;  /* 0x793dd97f00047882 */ /* 0x000fe20000000000 */
[----:B------:R-:W-:Y:S01]  /*2830*/  IMAD.MOV.U32 R6, RZ, RZ, 0x0 ;  /* 0x00000000ff067424 */ /* 0x000fe200078e00ff */
[----:B------:R-:W-:Y:S01]  /*2840*/  UMOV UR5, 0x3fa5a858 ;  /* 0x3fa5a85800057882 */ /* 0x000fe20000000000 */
[----:B------:R-:W-:Y:S01]  /*2850*/  IMAD.MOV.U32 R7, RZ, RZ, 0x3fd80000 ;  /* 0x3fd80000ff077424 */ /* 0x000fe200078e00ff */
[----:B------:R-:W-:Y:S01]  /*2860*/  ISETP.GE.U32.AND P0, PT, R10, 0x7ca00000, PT ;  /* 0x7ca000000a00780c */ /* 0x000fe20003f06070 */
[----:B------:R-:W-:Y:S01]  /*2870*/  BSSY.RECONVERGENT B1, `(.L_x_43) ;  /* 0x000001b000017945 */ /* 0x000fe20003800200 */
[----:B0-----:R-:W-:-:S08]  /*2880*/  DMUL R4, R10, R10 ;  /* 0x0000000a0a047228 */ /* 0x001fd00000000000 */
[----:B------:R-:W-:-:S08]  /*2890*/  DFMA R4, -R4, R22, 1 ;  /* 0x3ff000000404742b */ /* 0x000fd00000000116 */
[----:B------:R-:W-:Y:S02]  /*28a0*/  DFMA R6, R4, R6, 0.5 ;  /* 0x3fe000000406742b */ /* 0x000fe40000000006 */
[----:B------:R-:W-:-:S08]  /*28b0*/  DMUL R4, R10, R4 ;  /* 0x000000040a047228 */ /* 0x000fd00000000000 */
[----:B------:R-:W-:Y:S02]  /*28c0*/  DFMA R6, R6, R4, R10 ;  /* 0x000000040606722b */ /* 0x000fe4000000000a */
[----:B------:R-:W-:Y:S01]  /*28d0*/  DADD R4, -R22, UR4 ;  /* 0x0000000416047e29 */ /* 0x000fe20008000100 */
[----:B------:R-:W-:Y:S01]  /*28e0*/  UMOV UR4, 0x6a161e4f ;  /* 0x6a161e4f00047882 */ /* 0x000fe20000000000 */
[----:B------:R-:W-:-:S04]  /*28f0*/  UMOV UR5, 0x3fbef34d ;  /* 0x3fbef34d00057882 */ /* 0x000fc80000000000 */
[----:B------:R-:W-:Y:S02]  /*2900*/  DMUL R12, R6, R22 ;  /* 0x00000016060c7228 */ /* 0x000fe40000000000 */
[----:B------:R-:W-:Y:S01]  /*2910*/  IADD3 R9, PT, PT, R7, -0x100000, RZ ;  /* 0xfff0000007097810 */ /* 0x000fe20007ffe0ff */
[----:B------:R-:W-:Y:S01]  /*2920*/  IMAD.MOV.U32 R8, RZ, RZ, R6 ;  /* 0x000000ffff087224 */ /* 0x000fe200078e0006 */
[----:B------:R-:W-:-:S04]  /*2930*/  DMUL R26, R4, UR4 ;  /* 0x00000004041a7c28 */ /* 0x000fc80008000000 */
        /* <DEDUP_REMOVED lines=11> */
[----:B------:R-:W-:-:S07]  /*29f0*/  IMAD.MOV.U32 R13, RZ, RZ, R23 ;  /* 0x000000ffff0d7224 */ /* 0x000fce00078e0017 */
[----:B------:R-:W-:Y:S05]  /*2a00*/  CALL.REL.NOINC `($__internal_2_$__cuda_sm20_dsqrt_rn_f64_mediumpath_v1) ;  /* 0x0000004400b47944 */ /* 0x000fea0003c00000 */
[----:B------:R-:W-:-:S07]  /*2a10*/  IMAD.MOV.U32 R4, RZ, RZ, R0 ;  /* 0x000000ffff047224 */ /* 0x000fce00078e0000 */
.L_x_44:
[----:B------:R-:W-:Y:S05]  /*2a20*/  BSYNC.RECONVERGENT B1 ;  /* 0x0000000000017941 */ /* 0x000fea0003800200 */
.L_x_43:
[----:B------:R-:W-:Y:S01]  /*2a30*/  UMOV UR4, 0x6f0068dc ;  /* 0x6f0068dc00047882 */ /* 0x000fe20000000000 */
[----:B------:R-:W-:Y:S01]  /*2a40*/  UMOV UR5, 0x3fc50481 ;  /* 0x3fc5048100057882 */ /* 0x000fe20000000000 */
[----:B------:R-:W-:Y:S01]  /*2a50*/  ISETP.NE.AND P0, PT, R46, RZ, PT ;  /* 0x000000ff2e00720c */ /* 0x000fe20003f05270 */
[----:B------:R-:W-:Y:S01]  /*2a60*/  DMUL R4, R4, UR4 ;  /* 0x0000000404047c28 */ /* 0x000fe20008000000 */
[----:B------:R-:W-:Y:S07]  /*2a70*/  BSSY.RECONVERGENT B7, `(.L_x_45) ;  /* 0x0000017000077945 */ /* 0x000fee0003800200 */
[----:B------:R-:W-:-:S08]  /*2a80*/  DMUL R4, RZ, R4 ;  /* 0x00000004ff047228 */ /* 0x000fd00000000000 */
[----:B------:R-:W-:-:S08]  /*2a90*/  DFMA R4, R26, R30, R4 ;  /* 0x0000001e1a04722b */ /* 0x000fd00000000004 */
[----:B------:R-:W-:Y:S01]  /*2aa0*/  DADD R22, R4, R22 ;  /* 0x0000000004167229 */ /* 0x000fe20000000016 */
[----:B------:R-:W-:Y:S10]  /*2ab0*/  @!P0 BRA `(.L_x_46) ;  /* 0x0000000000488947 */ /* 0x000ff40003800000 */
[----:B------:R-:W-:Y:S01]  /*2ac0*/  DADD R10, R22, -1 ;  /* 0xbff00000160a7429 */ /* 0x000fe20000000000 */
[----:B------:R-:W-:Y:S01]  /*2ad0*/  IMAD.MOV.U32 R8, RZ, RZ, 0x0 ;  /* 0x00000000ff087424 */ /* 0x000fe200078e00ff */
[----:B------:R-:W-:Y:S01]  /*2ae0*/  MOV R9, 0x3ff00000 ;  /* 0x3ff0000000097802 */ /* 0x000fe20000000f00 */
[----:B------:R0:W-:Y:S01]  /*2af0*/  STL [R1], R25 ;  /* 0x0000001901007387 */ /* 0x0001e20000100800 */
[----:B------:R-:W-:Y:S01]  /*2b00*/  MOV R0, 0x8 ;  /* 0x0000000800007802 */ /* 0x000fe20000000f00 */
[----:B------:R-:W1:Y:S01]  /*2b10*/  LDCU.64 UR4, c[0x4][0x58] ;  /* 0x01000b00ff0477ac */ /* 0x000e620008000a00 */
[----:B------:R-:W-:Y:S01]  /*2b20*/  IMAD.U32 R6, RZ, RZ, UR40 ;  /* 0x00000028ff067e24 */ /* 0x000fe2000f8e00ff */
[----:B------:R0:W-:Y:S01]  /*2b30*/  STL.64 [R1+0x18], R8 ;  /* 0x0000180801007387 */ /* 0x0001e20000100a00 */
[----:B------:R-:W-:Y:S01]  /*2b40*/  DADD R10, -RZ, |R10| ;  /* 0x00000000ff0a7229 */ /* 0x000fe2000000050a */
[----:B------:R0:W2:Y:S01]  /*2b50*/  LDC.64 R12, c[0x4][R0] ;  /* 0x01000000000c7b82 */ /* 0x0000a20000000a00 */
[----:B------:R-:W-:Y:S01]  /*2b60*/  MOV R7, UR41 ;  /* 0x0000002900077c02 */ /* 0x000fe20008000f00 */
[----:B------:R0:W-:Y:S04]  /*2b70*/  STL.64 [R1+0x8], R22 ;  /* 0x0000081601007387 */ /* 0x0001e80000100a00 */
[----:B------:R0:W-:Y:S04]  /*2b80*/  STL.64 [R1+0x20], R10 ;  /* 0x0000200a01007387 */ /* 0x0001e80000100a00 */
[----:B------:R0:W-:Y:S01]  /*2b90*/  STL [R1+0x10], R25 ;  /* 0x0000101901007387 */ /* 0x0001e20000100800 */
[----:B-1----:R-:W-:-:S02]  /*2ba0*/  IMAD.U32 R4, RZ, RZ, UR4 ;  /* 0x00000004ff047e24 */ /* 0x002fc4000f8e00ff */
[----:B------:R-:W-:-:S07]  /*2bb0*/  IMAD.U32 R5, RZ, RZ, UR5 ;  /* 0x00000005ff057e24 */ /* 0x000fce000f8e00ff */
[----:B------:R-:W-:-:S07]  /*2bc0*/  LEPC R20, `(.L_x_46) ;  /* 0x000000001014794e */ /* 0x000fce0000000000 */
[----:B0-2---:R-:W-:Y:S05]  /*2bd0*/  CALL.ABS.NOINC R12 ;  /* 0x000000000c007343 */ /* 0x005fea0003c00000 */
.L_x_46:
[----:B------:R-:W-:Y:S05]  /*2be0*/  BSYNC.RECONVERGENT B7 ;  /* 0x0000000000077941 */ /* 0x000fea0003800200 */
.L_x_45:
[----:B------:R-:W0:Y:S01]  /*2bf0*/  MUFU.RSQ64H R11, R23 ;  /* 0x00000017000b7308 */ /* 0x000e220000001c00 */
[----:B------:R-:W-:Y:S01]  /*2c00*/  VIADD R10, R23, 0xfcb00000 ;  /* 0xfcb00000170a7836 */ /* 0x000fe20000000000 */
[----:B------:R-:W-:Y:S01]  /*2c10*/  MOV R20, 0x0 ;  /* 0x0000000000147802 */ /* 0x000fe20000000f00 */
[----:B------:R-:W-:Y:S01]  /*2c20*/  IMAD.MOV.U32 R6, RZ, RZ, 0x0 ;  /* 0x00000000ff067424 */ /* 0x000fe200078e00ff */
[----:B------:R-:W-:Y:S01]  /*2c30*/  UMOV UR4, 0x793dd97f ;  /* 0x793dd97f00047882 */ /* 0x000fe20000000000 */
[----:B------:R-:W-:Y:S01]  /*2c40*/  IMAD.MOV.U32 R7, RZ, RZ, 0x3fd80000 ;  /* 0x3fd80000ff077424 */ /* 0x000fe200078e00ff */
[----:B------:R-:W-:Y:S01]  /*2c50*/  ISETP.GE.U32.AND P0, PT, R10, 0x7ca00000, PT ;  /* 0x7ca000000a00780c */ /* 0x000fe20003f06070 */
[C---:B------:R-:W-:Y:S01]  /*2c60*/  IMAD.WIDE.U32 R28, R25.reuse, 0x8, R16 ;  /* 0x00000008191c7825 */ /* 0x040fe200078e0010 */
[----:B------:R-:W-:Y:S01]  /*2c70*/  UMOV UR5, 0x3fa5a858 ;  /* 0x3fa5a85800057882 */ /* 0x000fe20000000000 */
[----:B------:R-:W-:Y:S02]  /*2c80*/  BSSY.RECONVERGENT B1, `(.L_x_47) ;  /* 0x000001f000017945 */ /* 0x000fe40003800200 */
[----:B------:R-:W-:Y:S01]  /*2c90*/  IMAD.WIDE.U32 R26, R25, 0x8, R18 ;  /* 0x00000008191a7825 */ /* 0x000fe200078e0012 */
[----:B------:R1:W-:Y:S03]  /*2ca0*/  ST.E.64 desc[UR36][R28.64], R22 ;  /* 0x000000161c007985 */ /* 0x0003e6000c101b24 */
[----:B------:R-:W-:Y:S01]  /*2cb0*/  IMAD.MOV.U32 R21, RZ, RZ, 0x3ff00000 ;  /* 0x3ff00000ff157424 */ /* 0x000fe200078e00ff */
[----:B0-----:R-:W-:-:S04]  /*2cc0*/  DMUL R4, R10, R10 ;  /* 0x0000000a0a047228 */ /* 0x001fc80000000000 */
[----:B------:R1:W-:Y:S04]  /*2cd0*/  ST.E.64 desc[UR36][R26.64], R20 ;  /* 0x000000141a007985 */ /* 0x0003e8000c101b24 */
[----:B------:R-:W-:-:S08]  /*2ce0*/  DFMA R4, R22, -R4, 1 ;  /* 0x3ff000001604742b */ /* 0x000fd00000000804 */
[----:B------:R-:W-:Y:S02]  /*2cf0*/  DFMA R6, R4, R6, 0.5 ;  /* 0x3fe000000406742b */ /* 0x000fe40000000006 */
[----:B------:R-:W-:-:S08]  /*2d00*/  DMUL R4, R10, R4 ;  /* 0x000000040a047228 */ /* 0x000fd00000000000 */
[----:B------:R-:W-:Y:S02]  /*2d10*/  DFMA R6, R6, R4, R10 ;  /* 0x000000040606722b */ /* 0x000fe4000000000a */
[----:B------:R-:W-:Y:S01]  /*2d20*/  DADD R4, -R22, UR4 ;  /* 0x0000000416047e29 */ /* 0x000fe20008000100 */
[----:B------:R-:W-:Y:S01]  /*2d30*/  UMOV UR4, 0x6a161e4f ;  /* 0x6a161e4f00047882 */ /* 0x000fe20000000000 */
[----:B------:R-:W-:-:S04]  /*2d40*/  UMOV UR5, 0x3fbef34d ;  /* 0x3fbef34d00057882 */ /* 0x000fc80000000000 */
[----:B------:R-:W-:Y:S02]  /*2d50*/  DMUL R12, R22, R6 ;  /* 0x00000006160c7228 */ /* 0x000fe40000000000 */
[----:B------:R-:W-:Y:S01]  /*2d60*/  VIADD R9, R7, 0xfff00000 ;  /* 0xfff0000007097836 */ /* 0x000fe20000000000 */
[----:B------:R-:W-:Y:S01]  /*2d70*/  DMUL R34, R4, UR4 ;  /* 0x0000000404227c28 */ /* 0x000fe20008000000 */
[----:B------:R-:W-:-:S04]  /*2d80*/  IMAD.MOV.U32 R8, RZ, RZ, R6 ;  /* 0x000000ffff087224 */ /* 0x000fc800078e0006 */
[----:B------:R-:W-:-:S08]  /*2d90*/  DFMA R14, R12, -R12, R22 ;  /* 0x8000000c0c0e722b */ /* 0x000fd00000000016 */
[----:B------:R-:W-:Y:S01]  /*2da0*/  DFMA R4, R14, R8, R12 ;  /* 0x000000080e04722b */ /* 0x000fe2000000000c */
[----:B-1----:R-:W-:Y:S10]  /*2db0*/  @!P0 BRA `(.L_x_48) ;  /* 0x00000000002c8947 */ /* 0x002ff40003800000 */
[----:B------:R-:W-:Y:S01]  /*2dc0*/  MOV R8, R14 ;  /* 0x0000000e00087202 */ /* 0x000fe20000000f00 */
        /* <DEDUP_REMOVED lines=9> */
[----:B------:R-:W-:-:S07]  /*2e60*/  MOV R4, R0 ;  /* 0x0000000000047202 */ /* 0x000fce0000000f00 */
.L_x_48:
[----:B------:R-:W-:Y:S05]  /*2e70*/  BSYNC.RECONVERGENT B1 ;  /* 0x0000000000017941 */ /* 0x000fea0003800200 */
.L_x_47:
        /* <DEDUP_REMOVED lines=12> */
[----:B------:R-:W-:Y:S01]  /*2f40*/  IMAD.MOV.U32 R11, RZ, RZ, 0x3ff00000 ;  /* 0x3ff00000ff0b7424 */ /* 0x000fe200078e00ff */
[----:B------:R0:W-:Y:S01]  /*2f50*/  STL.64 [R1+0x8], R22 ;  /* 0x0000081601007387 */ /* 0x0001e20000100a00 */
[----:B------:R-:W-:Y:S01]  /*2f60*/  VIADD R0, R25, 0x1 ;  /* 0x0000000119007836 */ /* 0x000fe20000000000 */
[----:B------:R0:W1:Y:S01]  /*2f70*/  LDC.64 R12, c[0x4][R3] ;  /* 0x01000000030c7b82 */ /* 0x0000620000000a00 */
[----:B------:R-:W2:Y:S01]  /*2f80*/  LDCU.64 UR4, c[0x4][0x58] ;  /* 0x01000b00ff0477ac */ /* 0x000ea20008000a00 */
[----:B------:R-:W-:Y:S01]  /*2f90*/  DADD R8, -RZ, |R8| ;  /* 0x00000000ff087229 */ /* 0x000fe20000000508 */
[----:B------:R0:W-:Y:S01]  /*2fa0*/  STL.64 [R1+0x18], R10 ;  /* 0x0000180a01007387 */ /* 0x0001e20000100a00 */
[----:B------:R-:W-:-:S02]  /*2fb0*/  IMAD.U32 R6, RZ, RZ, UR40 ;  /* 0x00000028ff067e24 */ /* 0x000fc4000f8e00ff */
[----:B------:R-:W-:Y:S01]  /*2fc0*/  IMAD.U32 R7, RZ, RZ, UR41 ;  /* 0x00000029ff077e24 */ /* 0x000fe2000f8e00ff */
[----:B------:R0:W-:Y:S04]  /*2fd0*/  STL [R1], R0 ;  /* 0x0000000001007387 */ /* 0x0001e80000100800 */
[----:B------:R0:W-:Y:S04]  /*2fe0*/  STL [R1+0x10], R0 ;  /* 0x0000100001007387 */ /* 0x0001e80000100800 */
[----:B------:R0:W-:Y:S01]  /*2ff0*/  STL.64 [R1+0x20], R8 ;  /* 0x0000200801007387 */ /* 0x0001e20000100a00 */
[----:B--2---:R-:W-:Y:S01]  /*3000*/  MOV R4, UR4 ;  /* 0x0000000400047c02 */ /* 0x004fe20008000f00 */
[----:B------:R-:W-:-:S07]  /*3010*/  IMAD.U32 R5, RZ, RZ, UR5 ;  /* 0x00000005ff057e24 */ /* 0x000fce000f8e00ff */
[----:B------:R-:W-:-:S07]  /*3020*/  LEPC R20, `(.L_x_50) ;  /* 0x000000001014794e */ /* 0x000fce0000000000 */
[----:B01----:R-:W-:Y:S05]  /*3030*/  CALL.ABS.NOINC R12 ;  /* 0x000000000c007343 */ /* 0x003fea0003c00000 */
.L_x_50:
[----:B------:R-:W-:Y:S05]  /*3040*/  BSYNC.RECONVERGENT B7 ;  /* 0x0000000000077941 */ /* 0x000fea0003800200 */
.L_x_49:
[----:B------:R-:W0:Y:S01]  /*3050*/  MUFU.RSQ64H R11, R23 ;  /* 0x00000017000b7308 */ /* 0x000e220000001c00 */
[----:B------:R-:W-:Y:S01]  /*3060*/  IADD3 R10, PT, PT, R23, -0x3500000, RZ ;  /* 0xfcb00000170a7810 */ /* 0x000fe20007ffe0ff */
[----:B------:R-:W-:Y:S01]  /*3070*/  IMAD.MOV.U32 R6, RZ, RZ, 0x0 ;  /* 0x00000000ff067424 */ /* 0x000fe200078e00ff */
[----:B------:R-:W-:Y:S01]  /*3080*/  MOV R21, 0x3ff00000 ;  /* 0x3ff0000000157802 */ /* 0x000fe20000000f00 */
[----:B------:R-:W-:Y:S01]  /*3090*/  IMAD.MOV.U32 R7, RZ, RZ, 0x3fd80000 ;  /* 0x3fd80000ff077424 */ /* 0x000fe200078e00ff */
[----:B------:R1:W-:Y:S01]  /*30a0*/  ST.E.64 desc[UR36][R28.64+0x8], R22 ;  /* 0x000008161c007985 */ /* 0x0003e2000c101b24 */
[----:B------:R-:W-:Y:S01]  /*30b0*/  IMAD.MOV.U32 R20, RZ, RZ, 0x0 ;  /* 0x00000000ff147424 */ /* 0x000fe200078e00ff */
[----:B------:R-:W-:Y:S01]  /*30c0*/  ISETP.GE.U32.AND P0, PT, R10, 0x7ca00000, PT ;  /* 0x7ca000000a00780c */ /* 0x000fe20003f06070 */
[----:B------:R-:W-:Y:S01]  /*30d0*/  UMOV UR4, 0x793dd97f ;  /* 0x793dd97f00047882 */ /* 0x000fe20000000000 */
[----:B------:R-:W-:Y:S01]  /*30e0*/  UMOV UR5, 0x3fa5a858 ;  /* 0x3fa5a85800057882 */ /* 0x000fe20000000000 */
[----:B------:R-:W-:Y:S01]  /*30f0*/  BSSY.RECONVERGENT B1, `(.L_x_51) ;  /* 0x000001c000017945 */ /* 0x000fe20003800200 */
[----:B------:R1:W-:Y:S01]  /*3100*/  ST.E.64 desc[UR36][R26.64+0x8], R20 ;  /* 0x000008141a007985 */ /* 0x0003e2000c101b24 */
[----:B0-----:R-:W-:-:S08]  /*3110*/  DMUL R4, R10, R10 ;  /* 0x0000000a0a047228 */ /* 0x001fd00000000000 */
        /* <DEDUP_REMOVED lines=25> */
.L_x_52:
[----:B------:R-:W-:Y:S05]  /*32b0*/  BSYNC.RECONVERGENT B1 ;  /* 0x0000000000017941 */ /* 0x000fea0003800200 */
.L_x_51:
        /* <DEDUP_REMOVED lines=10> */
[----:B------:R-:W-:Y:S01]  /*3360*/  MOV R10, 0x0 ;  /* 0x00000000000a7802 */ /* 0x000fe20000000f00 */
[----:B------:R-:W-:Y:S01]  /*3370*/  IMAD.MOV.U32 R11, RZ, RZ, 0x3ff00000 ;  /* 0x3ff00000ff0b7424 */ /* 0x000fe200078e00ff */
[----:B------:R-:W-:Y:S01]  /*3380*/  MOV R3, 0x8 ;  /* 0x0000000800037802 */ /* 0x000fe20000000f00 */
[----:B------:R-:W-:Y:S01]  /*3390*/  VIADD R0, R25, 0x2 ;  /* 0x0000000219007836 */ /* 0x000fe20000000000 */
[----:B------:R0:W-:Y:S01]  /*33a0*/  STL.64 [R1+0x8], R22 ;  /* 0x0000081601007387 */ /* 0x0001e20000100a00 */
[----:B------:R-:W1:Y:S01]  /*33b0*/  LDCU.64 UR4, c[0x4][0x58] ;  /* 0x01000b00ff0477ac */ /* 0x000e620008000a00 */
[----:B------:R0:W2:Y:S01]  /*33c0*/  LDC.64 R12, c[0x4][R3] ;  /* 0x01000000030c7b82 */ /* 0x0000a20000000a00 */
[----:B------:R-:W-:Y:S01]  /*33d0*/  DADD R8, -RZ, |R8| ;  /* 0x00000000ff087229 */ /* 0x000fe20000000508 */
[----:B------:R0:W-:Y:S01]  /*33e0*/  STL.64 [R1+0x18], R10 ;  /* 0x0000180a01007387 */ /* 0x0001e20000100a00 */
[----:B------:R-:W-:-:S02]  /*33f0*/  IMAD.U32 R6, RZ, RZ, UR40 ;  /* 0x00000028ff067e24 */ /* 0x000fc4000f8e00ff */
[----:B------:R-:W-:Y:S01]  /*3400*/  IMAD.U32 R7, RZ, RZ, UR41 ;  /* 0x00000029ff077e24 */ /* 0x000fe2000f8e00ff */
[----:B------:R0:W-:Y:S04]  /*3410*/  STL [R1], R0 ;  /* 0x0000000001007387 */ /* 0x0001e80000100800 */
[----:B------:R0:W-:Y:S04]  /*3420*/  STL [R1+0x10], R0 ;  /* 0x0000100001007387 */ /* 0x0001e80000100800 */
[----:B------:R0:W-:Y:S01]  /*3430*/  STL.64 [R1+0x20], R8 ;  /* 0x0000200801007387 */ /* 0x0001e20000100a00 */
[----:B-1----:R-:W-:Y:S01]  /*3440*/  IMAD.U32 R4, RZ, RZ, UR4 ;  /* 0x00000004ff047e24 */ /* 0x002fe2000f8e00ff */
[----:B------:R-:W-:-:S07]  /*3450*/  MOV R5, UR5 ;  /* 0x0000000500057c02 */ /* 0x000fce0008000f00 */
[----:B------:R-:W-:-:S07]  /*3460*/  LEPC R20, `(.L_x_54) ;  /* 0x000000001014794e */ /* 0x000fce0000000000 */
[----:B0-2---:R-:W-:Y:S05]  /*3470*/  CALL.ABS.NOINC R12 ;  /* 0x000000000c007343 */ /* 0x005fea0003c00000 */
.L_x_54:
[----:B------:R-:W-:Y:S05]  /*3480*/  BSYNC.RECONVERGENT B7 ;  /* 0x0000000000077941 */ /* 0x000fea0003800200 */
.L_x_53:
[----:B------:R-:W0:Y:S01]  /*3490*/  MUFU.RSQ64H R11, R23 ;  /* 0x00000017000b7308 */ /* 0x000e220000001c00 */
[----:B------:R-:W-:Y:S01]  /*34a0*/  VIADD R10, R23, 0xfcb00000 ;  /* 0xfcb00000170a7836 */ /* 0x000fe20000000000 */
[----:B------:R-:W-:Y:S01]  /*34b0*/  MOV R6, 0x0 ;  /* 0x0000000000067802 */ /* 0x000fe20000000f00 */
[----:B------:R-:W-:Y:S01]  /*34c0*/  IMAD.MOV.U32 R7, RZ, RZ, 0x3fd80000 ;  /* 0x3fd80000ff077424 */ /* 0x000fe200078e00ff */
[----:B------:R1:W-:Y:S01]  /*34d0*/  ST.E.64 desc[UR36][R28.64+0x10], R22 ;  /* 0x000010161c007985 */ /* 0x0003e2000c101b24 */
[----:B------:R-:W-:Y:S01]  /*34e0*/  IMAD.MOV.U32 R20, RZ, RZ, 0x0 ;  /* 0x00000000ff147424 */ /* 0x000fe200078e00ff */
[----:B------:R-:W-:Y:S01]  /*34f0*/  ISETP.GE.U32.AND P0, PT, R10, 0x7ca00000, PT ;  /* 0x7ca000000a00780c */ /* 0x000fe20003f06070 */
[----:B------:R-:W-:Y:S01]  /*3500*/  IMAD.MOV.U32 R21, RZ, RZ, 0x3ff00000 ;  /* 0x3ff00000ff157424 */ /* 0x000fe200078e00ff */
[----:B------:R-:W-:Y:S01]  /*3510*/  UMOV UR4, 0x793dd97f ;  /* 0x793dd97f00047882 */ /* 0x000fe20000000000 */
[----:B------:R-:W-:Y:S01]  /*3520*/  UMOV UR5, 0x3fa5a858 ;  /* 0x3fa5a85800057882 */ /* 0x000fe20000000000 */
[----:B------:R-:W-:Y:S02]  /*3530*/  BSSY.RECONVERGENT B1, `(.L_x_55) ;  /* 0x000001c000017945 */ /* 0x000fe40003800200 */
        /* <DEDUP_REMOVED lines=27> */
.L_x_56:
[----:B------:R-:W-:Y:S05]  /*36f0*/  BSYNC.RECONVERGENT B1 ;  /* 0x0000000000017941 */ /* 0x000fea0003800200 */
.L_x_55:
        /* <DEDUP_REMOVED lines=12> */
[----:B------:R-:W-:Y:S01]  /*37c0*/  VIADD R0, R25, 0x3 ;  /* 0x0000000319007836 */ /* 0x000fe20000000000 */
[----:B------:R-:W-:Y:S01]  /*37d0*/  MOV R3, 0x8 ;  /* 0x0000000800037802 */ /* 0x000fe20000000f00 */
[----:B------:R0:W-:Y:S01]  /*37e0*/  STL.64 [R1+0x8], R22 ;  /* 0x0000081601007387 */ /* 0x0001e20000100a00 */
[----:B------:R-:W1:Y:S01]  /*37f0*/  LDCU.64 UR4, c[0x4][0x58] ;  /* 0x01000b00ff0477ac */ /* 0x000e620008000a00 */
[----:B------:R-:W-:Y:S01]  /*3800*/  MOV R6, UR40 ;  /* 0x0000002800067c02 */ /* 0x000fe20008000f00 */
[----:B------:R-:W-:Y:S01]  /*3810*/  DADD R8, -RZ, |R8| ;  /* 0x00000000ff087229 */ /* 0x000fe20000000508 */
[----:B------:R0:W-:Y:S01]  /*3820*/  STL.64 [R1+0x18], R10 ;  /* 0x0000180a01007387 */ /* 0x0001e20000100a00 */
[----:B------:R0:W2:Y:S01]  /*3830*/  LDC.64 R12, c[0x4][R3] ;  /* 0x01000000030c7b82 */ /* 0x0000a20000000a00 */
[----:B------:R-:W-:-:S02]  /*3840*/  IMAD.U32 R7, RZ, RZ, UR41 ;  /* 0x00000029ff077e24 */ /* 0x000fc4000f8e00ff */
[----:B------:R0:W-:Y:S04]  /*3850*/  STL [R1], R0 ;  /* 0x0000000001007387 */ /* 0x0001e80000100800 */
[----:B------:R0:W-:Y:S04]  /*3860*/  STL [R1+0x10], R0 ;  /* 0x0000100001007387 */ /* 0x0001e80000100800 */
[----:B------:R0:W-:Y:S01]  /*3870*/  STL.64 [R1+0x20], R8 ;  /* 0x0000200801007387 */ /* 0x0001e20000100a00 */
[----:B-1----:R-:W-:Y:S02]  /*3880*/  IMAD.U32 R4, RZ, RZ, UR4 ;  /* 0x00000004ff047e24 */ /* 0x002fe4000f8e00ff */
[----:B------:R-:W-:-:S07]  /*3890*/  IMAD.U32 R5, RZ, RZ, UR5 ;  /* 0x00000005ff057e24 */ /* 0x000fce000f8e00ff */
[----:B------:R-:W-:-:S07]  /*38a0*/  LEPC R20, `(.L_x_58) ;  /* 0x000000001014794e */ /* 0x000fce0000000000 */
[----:B0-2---:R-:W-:Y:S05]  /*38b0*/  CALL.ABS.NOINC R12 ;  /* 0x000000000c007343 */ /* 0x005fea0003c00000 */
.L_x_58:
[----:B------:R-:W-:Y:S05]  /*38c0*/  BSYNC.RECONVERGENT B7 ;  /* 0x0000000000077941 */ /* 0x000fea0003800200 */
.L_x_57:
[----:B------:R-:W-:Y:S01]  /*38d0*/  IMAD.MOV.U32 R4, RZ, RZ, 0x0 ;  /* 0x00000000ff047424 */ /* 0x000fe200078e00ff */
[----:B------:R0:W-:Y:S01]  /*38e0*/  ST.E.64 desc[UR36][R28.64+0x18], R22 ;  /* 0x000018161c007985 */ /* 0x0001e2000c101b24 */
[----:B------:R-:W-:Y:S01]  /*38f0*/  IMAD.MOV.U32 R5, RZ, RZ, 0x3ff00000 ;  /* 0x3ff00000ff057424 */ /* 0x000fe200078e00ff */
[----:B------:R-:W-:-:S04]  /*3900*/  IADD3 R25, PT, PT, R25, 0x4, RZ ;  /* 0x0000000419197810 */ /* 0x000fc80007ffe0ff */
[----:B------:R0:W-:Y:S01]  /*3910*/  ST.E.64 desc[UR36][R26.64+0x18], R4 ;  /* 0x000018041a007985 */ /* 0x0001e2000c101b24 */
[----:B------:R-:W-:-:S13]  /*3920*/  ISETP.NE.AND P0, PT, R25, R2, PT ;  /* 0x000000021900720c */ /* 0x000fda0003f05270 */
[----:B0-----:R-:W-:Y:S05]  /*3930*/  @P0 BRA `(.L_x_59) ;  /* 0xffffffec00b00947 */ /* 0x001fea000383ffff */
[----:B------:R-:W-:Y:S05]  /*3940*/  BSYNC.RECONVERGENT B6 ;  /* 0x0000000000067941 */ /* 0x000fea0003800200 */
.L_x_42:
[----:B------:R-:W-:-:S13]  /*3950*/  ISETP.NE.AND P0, PT, R24, RZ, PT ;  /* 0x000000ff1800720c */ /* 0x000fda0003f05270 */
[----:B------:R-:W-:Y:S05]  /*3960*/  @!P0 BRA `(.L_x_41) ;  /* 0x0000000c00548947 */ /* 0x000fea0003800000 */
[----:B------:R-:W-:-:S13]  /*3970*/  ISETP.NE.AND P0, PT, R24, 0x1, PT ;  /* 0x000000011800780c */ /* 0x000fda0003f05270 */
[----:B------:R-:W-:Y:S05]  /*3980*/  @!P0 BRA `(.L_x_60) ;  /* 0x0000000800288947 */ /* 0x000fea0003800000 */
        /* <DEDUP_REMOVED lines=34> */
.L_x_62:
[----:B------:R-:W-:Y:S05]  /*3bb0*/  BSYNC.RECONVERGENT B1 ;  /* 0x0000000000017941 */ /* 0x000fea0003800200 */
.L_x_61:
        /* <DEDUP_REMOVED lines=27> */
.L_x_64:
[----:B------:R-:W-:Y:S05]  /*3d70*/  BSYNC.RECONVERGENT B6 ;  /* 0x0000000000067941 */ /* 0x000fea0003800200 */
.L_x_63:
        /* <DEDUP_REMOVED lines=40> */
.L_x_66:
[----:B------:R-:W-:Y:S05]  /*4000*/  BSYNC.RECONVERGENT B1 ;  /* 0x0000000000017941 */ /* 0x000fea0003800200 */
.L_x_65:
        /* <DEDUP_REMOVED lines=28> */
.L_x_68:
[----:B------:R-:W-:Y:S05]  /*41d0*/  BSYNC.RECONVERGENT B6 ;  /* 0x0000000000067941 */ /* 0x000fea0003800200 */
.L_x_67:
[----:B------:R-:W-:Y:S01]  /*41e0*/  MOV R4, 0x0 ;  /* 0x0000000000047802 */ /* 0x000fe20000000f00 */
[----:B------:R-:W-:Y:S01]  /*41f0*/  IMAD.MOV.U32 R5, RZ, RZ, 0x3ff00000 ;  /* 0x3ff00000ff057424 */ /* 0x000fe200078e00ff */
[----:B------:R0:W-:Y:S01]  /*4200*/  ST.E.64 desc[UR36][R24.64+0x8], R22 ;  /* 0x0000081618007985 */ /* 0x0001e2000c101b24 */
[----:B------:R-:W-:-:S03]  /*4210*/  VIADD R2, R2, 0x2 ;  /* 0x0000000202027836 */ /* 0x000fc60000000000 */
[----:B------:R0:W-:Y:S04]  /*4220*/  ST.E.64 desc[UR36][R26.64+0x8], R4 ;  /* 0x000008041a007985 */ /* 0x0001e8000c101b24 */
.L_x_60:
[----:B------:R-:W1:Y:S02]  /*4230*/  LDCU UR4, c[0x0][0x390] ;  /* 0x00007200ff0477ac */ /* 0x000e640008000800 */
[----:B-1----:R-:W-:-:S04]  /*4240*/  ULOP3.LUT UR4, UR4, 0x1, URZ, 0xc0, !UPT ;  /* 0x0000000104047892 */ /* 0x002fc8000f8ec0ff */
[----:B------:R-:W-:-:S09]  /*4250*/  UISETP.NE.U32.AND UP0, UPT, UR4, 0x1, UPT ;  /* 0x000000010400788c */ /* 0x000fd2000bf05070 */
[----:B------:R-:W-:Y:S05]  /*4260*/  BRA.U UP0, `(.L_x_41) ;  /* 0x0000000500147547 */ /* 0x000fea000b800000 */
[----:B------:R-:W0:Y:S01]  /*4270*/  MUFU.RSQ64H R11, R23 ;  /* 0x00000017000b7308 */ /* 0x000e220000001c00 */
[----:B------:R-:W-:Y:S01]  /*4280*/  VIADD R10, R23, 0xfcb00000 ;  /* 0xfcb00000170a7836 */ /* 0x000fe20000000000 */
[----:B------:R-:W-:Y:S01]  /*4290*/  MOV R6, 0x0 ;  /* 0x0000000000067802 */ /* 0x000fe20000000f00 */
[----:B------:R-:W-:Y:S01]  /*42a0*/  IMAD.MOV.U32 R7, RZ, RZ, 0x3fd80000 ;  /* 0x3fd80000ff077424 */ /* 0x000fe200078e00ff */
[----:B------:R-:W-:Y:S01]  /*42b0*/  UMOV UR4, 0x793dd97f ;  /* 0x793dd97f00047882 */ /* 0x000fe20000000000 */
[----:B------:R-:W-:Y:S01]  /*42c0*/  UMOV UR5, 0x3fa5a858 ;  /* 0x3fa5a85800057882 */ /* 0x000fe20000000000 */
        /* <DEDUP_REMOVED lines=16> */
[----:B------:R-:W-:Y:S10]  /*43d0*/  @!P0 BRA `(.L_x_70) ;  /* 0x00000000002c8947 */ /* 0x000ff40003800000 */
        /* <DEDUP_REMOVED lines=11> */
.L_x_70:
[----:B------:R-:W-:Y:S05]  /*4490*/  BSYNC.RECONVERGENT B1 ;  /* 0x0000000000017941 */ /* 0x000fea0003800200 */
.L_x_69:
        /* <DEDUP_REMOVED lines=13> */
[----:B------:R0:W-:Y:S01]  /*4570*/  STL [R1], R2 ;  /* 0x0000000201007387 */ /* 0x0001e20000100800 */
[----:B------:R-:W1:Y:S01]  /*4580*/  LDCU.64 UR4, c[0x4][0x58] ;  /* 0x01000b00ff0477ac */ /* 0x000e620008000a00 */
[----:B------:R0:W2:Y:S01]  /*4590*/  LDC.64 R12, c[0x4][R0] ;  /* 0x01000000000c7b82 */ /* 0x0000a20000000a00 */
[----:B------:R-:W-:Y:S01]  /*45a0*/  IMAD.U32 R6, RZ, RZ, UR40 ;  /* 0x00000028ff067e24 */ /* 0x000fe2000f8e00ff */
[----:B------:R-:W-:Y:S01]  /*45b0*/  DADD R8, -RZ, |R8| ;  /* 0x00000000ff087229 */ /* 0x000fe20000000508 */
[----:B------:R0:W-:Y:S01]  /*45c0*/  STL.64 [R1+0x18], R10 ;  /* 0x0000180a01007387 */ /* 0x0001e20000100a00 */
[----:B------:R-:W-:-:S03]  /*45d0*/  IMAD.U32 R7, RZ, RZ, UR41 ;  /* 0x00000029ff077e24 */ /* 0x000fc6000f8e00ff */
[----:B------:R0:W-:Y:S04]  /*45e0*/  STL.64 [R1+0x8], R22 ;  /* 0x0000081601007387 */ /* 0x0001e80000100a00 */
[----:B------:R0:W-:Y:S04]  /*45f0*/  STL.64 [R1+0x20], R8 ;  /* 0x0000200801007387 */ /* 0x0001e80000100a00 */
[----:B------:R0:W-:Y:S01]  /*4600*/  STL [R1+0x10], R2 ;  /* 0x0000100201007387 */ /* 0x0001e20000100800 */
[----:B-1----:R-:W-:Y:S01]  /*4610*/  IMAD.U32 R4, RZ, RZ, UR4 ;  /* 0x00000004ff047e24 */ /* 0x002fe2000f8e00ff */
[----:B------:R-:W-:-:S07]  /*4620*/  MOV R5, UR5 ;  /* 0x0000000500057c02 */ /* 0x000fce0008000f00 */
[----:B------:R-:W-:-:S07]  /*4630*/  LEPC R20, `(.L_x_72) ;  /* 0x000000001014794e */ /* 0x000fce0000000000 */
[----:B0-2---:R-:W-:Y:S05]  /*4640*/  CALL.ABS.NOINC R12 ;  /* 0x000000000c007343 */ /* 0x005fea0003c00000 */
.L_x_72:
[----:B------:R-:W-:Y:S05]  /*4650*/  BSYNC.RECONVERGENT B6 ;  /* 0x0000000000067941 */ /* 0x000fea0003800200 */
.L_x_71:
[----:B------:R-:W-:Y:S01]  /*4660*/  IMAD.WIDE.U32 R4, R2, 0x8, R16 ;  /* 0x0000000802047825 */ /* 0x000fe200078e0010 */
[----:B------:R-:W-:-:S03]  /*4670*/  MOV R7, 0x3ff00000 ;  /* 0x3ff0000000077802 */ /* 0x000fc60000000f00 */
[----:B------:R-:W-:Y:S01]  /*4680*/  IMAD.WIDE.U32 R2, R2, 0x8, R18 ;  /* 0x0000000802027825 */ /* 0x000fe200078e0012 */
[----:B------:R1:W-:Y:S03]  /*4690*/  ST.E.64 desc[UR36][R4.64], R22 ;  /* 0x0000001604007985 */ /* 0x0003e6000c101b24 */
[----:B------:R-:W-:-:S05]  /*46a0*/  IMAD.MOV.U32 R6, RZ, RZ, 0x0 ;  /* 0x00000000ff067424 */ /* 0x000fca00078e00ff */
[----:B------:R1:W-:Y:S02]  /*46b0*/  ST.E.64 desc[UR36][R2.64], R6 ;  /* 0x0000000602007985 */ /* 0x0003e4000c101b24 */
.L_x_41:
[----:B-1----:R-:W1:Y:S02]  /*46c0*/  LDC R3, c[0x0][0x390] ;  /* 0x0000e400ff037b82 */ /* 0x002e640000000800 */
[----:B-1----:R-:W-:-:S05]  /*46d0*/  IMAD.WIDE.U32 R6, R3, 0x8, R18 ;  /* 0x0000000803067825 */ /* 0x002fca00078e0012 */
[----:B------:R1:W2:Y:S01]  /*46e0*/  LD.E.64 R8, desc[UR36][R6.64+-0x8] ;  /* 0xfffff82406087980 */ /* 0x0002a2000c101b00 */
[----:B------:R-:W0:Y:S01]  /*46f0*/  S2UR UR5, SR_CgaCtaId ;  /* 0x00000000000579c3 */ /* 0x000e220000008800 */
[----:B------:R-:W-:Y:S01]  /*4700*/  UMOV UR4, 0x400 ;  /* 0x0000040000047882 */ /* 0x000fe20000000000 */
[----:B------:R-:W-:Y:S01]  /*4710*/  ISETP.GE.U32.AND P1, PT, R3, 0x10, PT ;  /* 0x000000100300780c */ /* 0x000fe20003f26070 */
[----:B------:R-:W-:Y:S01]  /*4720*/  IMAD.U32 R0, RZ, RZ, UR4 ;  /* 0x00000004ff007e24 */ /* 0x000fe2000f8e00ff */
[----:B------:R-:W-:-:S03]  /*4730*/  CS2R R12, SRZ ;  /* 0x00000000000c7805 */ /* 0x000fc6000001ff00 */
[----:B------:R-:W-:Y:S02]  /*4740*/  VIADD R2, R0, 0x320 ;  /* 0x0000032000027836 */ /* 0x000fe40000000000 */
[----:B-1----:R-:W-:Y:S02]  /*4750*/  IMAD.MOV.U32 R7, RZ, RZ, RZ ;  /* 0x000000ffff077224 */ /* 0x002fe400078e00ff */
[----:B0-----:R-:W-:-:S05]  /*4760*/  IMAD.U32 R5, RZ, RZ, UR5 ;  /* 0x00000005ff057e24 */ /* 0x001fca000f8e00ff */
[----:B------:R-:W-:-:S04]  /*4770*/  LEA R2, R5, R2, 0x18 ;  /* 0x0000000205027211 */ /* 0x000fc800078ec0ff */
[----:B------:R-:W-:Y:S02]  /*4780*/  LEA R11, R33, R2, 0x3 ;  /* 0x00000002210b7211 */ /* 0x000fe400078e18ff */
[----:B------:R-:W-:-:S04]  /*4790*/  LOP3.LUT R2, R3, 0xf, RZ, 0xc0, !PT ;  /* 0x0000000f03027812 */ /* 0x000fc800078ec0ff */
[----:B------:R-:W-:Y:S01]  /*47a0*/  ISETP.NE.AND P0, PT, R2, RZ, PT ;  /* 0x000000ff0200720c */ /* 0x000fe20003f05270 */
[----:B--2---:R0:W-:Y:S01]  /*47b0*/  STS.64 [R11], R8 ;  /* 0x000000080b007388 */ /* 0x0041e20000000a00 */
[----:B------:R-:W-:Y:S11]  /*47c0*/  @!P1 BRA `(.L_x_73) ;  /* 0x0000000800009947 */ /* 0x000ff60003800000 */
[----:B------:R-:W-:Y:S01]  /*47d0*/  IADD3 R10, P1, PT, R18, 0x40, RZ ;  /* 0x00000040120a7810 */ /* 0x000fe20007f3e0ff */
[----:B------:R-:W-:Y:S01]  /*47e0*/  BSSY.RECONVERGENT B0, `(.L_x_73) ;  /* 0x000007e000007945 */ /* 0x000fe20003800200 */
[----:B0-----:R-:W-:Y:S02]  /*47f0*/  IADD3 R8, P2, PT, R16, 0x40, RZ ;  /* 0x0000004010087810 */ /* 0x001fe40007f5e0ff */
[----:B------:R-:W-:Y:S02]  /*4800*/  CS2R R12, SRZ ;  /* 0x00000000000c7805 */ /* 0x000fe4000001ff00 */
[----:B------:R-:W-:Y:S01]  /*4810*/  LOP3.LUT R7, R3, 0x7ffffff0, RZ, 0xc0, !PT ;  /* 0x7ffffff003077812 */ /* 0x000fe200078ec0ff */
[----:B------:R-:W-:Y:S02]  /*4820*/  IMAD.X R11, RZ, RZ, R19, P1 ;  /* 0x000000ffff0b7224 */ /* 0x000fe400008e0613 */
[----:B------:R-:W-:Y:S01]  /*4830*/  IMAD.X R9, RZ, RZ, R17, P2 ;  /* 0x000000ffff097224 */ /* 0x000fe200010e0611 */
[----:B------:R-:W-:-:S07]  /*4840*/  IADD3 R4, PT, PT, -R7, RZ, RZ ;  /* 0x000000ff07047210 */ /* 0x000fce0007ffe1ff */
.L_x_74:
[----:B------:R-:W2:Y:S04]  /*4850*/  LD.E.64 R14, desc[UR36][R10.64+-0x40] ;  /* 0xffffc0240a0e7980 */ /* 0x000ea8000c101b00 */
[----:B------:R-:W2:Y:S04]  /*4860*/  LD.E.64 R20, desc[UR36][R8.64+-0x40] ;  /* 0xffffc02408147980 */ /* 0x000ea8000c101b00 */
[----:B------:R-:W3:Y:S04]  /*4870*/  LD.E.64 R22, desc[UR36][R10.64+-0x38] ;  /* 0xffffc8240a167980 */ /* 0x000ee8000c101b00 */
[----:B------:R-:W3:Y:S04]  /*4880*/  LD.E.64 R24, desc[UR36][R8.64+-0x38] ;  /* 0xffffc82408187980 */ /* 0x000ee8000c101b00 */
[----:B------:R-:W4:Y:S04]  /*4890*/  LD.E.64 R26, desc[UR36][R10.64+-0x30] ;  /* 0xffffd0240a1a7980 */ /* 0x000f28000c101b00 */
[----:B------:R-:W4:Y:S04]  /*48a0*/  LD.E.64 R28, desc[UR36][R8.64+-0x30] ;  /* 0xffffd024081c7980 */ /* 0x000f28000c101b00 */
[----:B------:R-:W5:Y:S04]  /*48b0*/  LD.E.64 R30, desc[UR36][R10.64+-0x28] ;  /* 0xffffd8240a1e7980 */ /* 0x000f68000c101b00 */
[----:B------:R-:W5:Y:S04]  /*48c0*/  LD.E.64 R34, desc[UR36][R8.64+-0x28] ;  /* 0xffffd82408227980 */ /* 0x000f68000c101b00 */
[----:B------:R-:W5:Y:S04]  /*48d0*/  LD.E.64 R36, desc[UR36][R10.64+-0x20] ;  /* 0xffffe0240a247980 */ /* 0x000f68000c101b00 */
[----:B------:R-:W5:Y:S04]  /*48e0*/  LD.E.64 R38, desc[UR36][R8.64+-0x20] ;  /* 0xffffe02408267980 */ /* 0x000f68000c101b00 */
[----:B------:R-:W5:Y:S04]  /*48f0*/  LD.E.64 R40, desc[UR36][R10.64+-0x18] ;  /* 0xffffe8240a287980 */ /* 0x000f68000c101b00 */
[----:B------:R-:W5:Y:S04]  /*4900*/  LD.E.64 R42, desc[UR36][R8.64+-0x18] ;  /* 0xffffe824082a7980 */ /* 0x000f68000c101b00 */
[----:B------:R-:W5:Y:S04]  /*4910*/  LD.E.64 R44, desc[UR36][R10.64+-0x10] ;  /* 0xfffff0240a2c7980 */ /* 0x000f68000c101b00 */
[----:B------:R-:W5:Y:S01]  /*4920*/  LD.E.64 R46, desc[UR36][R8.64+-0x10] ;  /* 0xfffff024082e7980 */ /* 0x000f62000c101b00 */
[----:B--2---:R-:W-:-:S03]  /*4930*/  DADD R14, R14, -R20 ;  /* 0x000000000e0e7229 */ /* 0x004fc60000000814 */
[----:B------:R-:W2:Y:S05]  /*4940*/  LD.E.64 R20, desc[UR36][R10.64+-0x8] ;  /* 0xfffff8240a147980 */ /* 0x000eaa000c101b00 */
[----:B------:R-:W-:Y:S02]  /*4950*/  DSETP.GT.AND P1, PT, |R14|, R12, PT ;  /* 0x0000000c0e00722a */ /* 0x000fe40003f24200 */
[----:B------:R-:W-:Y:S01]  /*4960*/  DADD R48, -RZ, |R14| ;  /* 0x00000000ff307229 */ /* 0x000fe2000000050e */
[----:B------:R-:W2:Y:S09]  /*4970*/  LD.E.64 R14, desc[UR36][R8.64+-0x8] ;  /* 0xfffff824080e7980 */ /* 0x000eb2000c101b00 */
[----:B------:R-:W-:-:S02]  /*4980*/  FSEL R50, R48, R12, P1 ;  /* 0x0000000c30327208 */ /* 0x000fc40000800000 */
[----:B------:R-:W-:Y:S02]  /*4990*/  FSEL R51, R49, R13, P1 ;  /* 0x0000000d31337208 */ /* 0x000fe40000800000 */
[----:B------:R-:W2:Y:S04]  /*49a0*/  LD.E.64 R12, desc[UR36][R10.64] ;  /* 0x000000240a0c7980 */ /* 0x000ea8000c101b00 */
[----:B------:R-:W2:Y:S01]  /*49b0*/  LD.E.64 R48, desc[UR36][R8.64] ;  /* 0x0000002408307980 */ /* 0x000ea2000c101b00 */
[----:B---3--:R-:W-:Y:S02]  /*49c0*/  DADD R22, R22, -R24 ;  /* 0x0000000016167229 */ /* 0x008fe40000000818 */
[----:B----4-:R-:W-:Y:S01]  /*49d0*/  DADD R26, R26, -R28 ;  /* 0x000000001a1a7229 */ /* 0x010fe2000000081c */
[----:B------:R-:W3:Y:S05]  /*49e0*/  LD.E.64 R24, desc[UR36][R8.64+0x8] ;  /* 0x0000082408187980 */ /* 0x000eea000c101b00 */
[----:B------:R-:W-:-:S02]  /*49f0*/  DSETP.GT.AND P1, PT, |R22|, R50, PT ;  /* 0x000000321600722a */ /* 0x000fc40003f24200 */
[----:B------:R-:W-:Y:S02]  /*4a00*/  DADD R22, -RZ, |R22| ;  /* 0x00000000ff167229 */ /* 0x000fe40000000516 */
[----:B-----5:R-:W-:-:S08]  /*4a10*/  DADD R30, R30, -R34 ;  /* 0x000000001e1e7229 */ /* 0x020fd00000000822 */
[----:B------:R-:W-:Y:S02]  /*4a20*/  FSEL R28, R22, R50, P1 ;  /* 0x00000032161c7208 */ /* 0x000fe40000800000 */
[----:B------:R-:W-:Y:S01]  /*4a30*/  FSEL R29, R23, R51, P1 ;  /* 0x00000033171d7208 */ /* 0x000fe20000800000 */
[----:B------:R-:W-:Y:S01]  /*4a40*/  DADD R50, -RZ, |R26| ;  /* 0x00000000ff327229 */ /* 0x000fe2000000051a */
[----:B------:R-:W3:Y:S04]  /*4a50*/  LD.E.64 R22, desc[UR36][R10.64+0x8] ;  /* 0x000008240a167980 */ /* 0x000ee8000c101b00 */
[----:B------:R-:W-:Y:S02]  /*4a60*/  DSETP.GT.AND P1, PT, |R26|, R28, PT ;  /* 0x0000001c1a00722a */ /* 0x000fe40003f24200 */
[----:B------:R-:W-:Y:S01]  /*4a70*/  DADD R36, R36, -R38 ;  /* 0x0000000024247229 */ /* 0x000fe20000000826 */
[----:B------:R-:W4:Y:S03]  /*4a80*/  LD.E.64 R26, desc[UR36][R10.64+0x10] ;  /* 0x000010240a1a7980 */ /* 0x000f26000c101b00 */
[----:B------:R-:W-:-:S02]  /*4a90*/  FSEL R34, R50, R28, P1 ;  /* 0x0000001c32227208 */ /* 0x000fc40000800000 */
[----:B------:R-:W-:Y:S01]  /*4aa0*/  FSEL R35, R51, R29, P1 ;  /* 0x0000001d33237208 */ /* 0x000fe20000800000 */
[----:B------:R-:W-:Y:S01]  /*4ab0*/  DADD R50, -RZ, |R30| ;  /* 0x00000000ff327229 */ /* 0x000fe2000000051e */
[----:B------:R-:W4:Y:S04]  /*4ac0*/  LD.E.64 R28, desc[UR36][R8.64+0x10] ;  /* 0x00001024081c7980 */ /* 0x000f28000c101b00 */
[----:B------:R-:W-:Y:S02]  /*4ad0*/  DSETP.GT.AND P1, PT, |R30|, R34, PT ;  /* 0x000000221e00722a */ /* 0x000fe40003f24200 */
[----:B------:R-:W-:Y:S01]  /*4ae0*/  DADD R40, R40, -R42 ;  /* 0x0000000028287229 */ /* 0x000fe2000000082a */
[----:B------:R-:W5:Y:S03]  /*4af0*/  LD.E.64 R30, desc[UR36][R10.64+0x18] ;  /* 0x000018240a1e7980 */ /* 0x000f66000c101b00 */
[----:B------:R-:W-:-:S02]  /*4b00*/  FSEL R38, R50, R34, P1 ;  /* 0x0000002232267208 */ /* 0x000fc40000800000 */
[----:B------:R-:W-:Y:S01]  /*4b10*/  FSEL R39, R51, R35, P1 ;  /* 0x0000002333277208 */ /* 0x000fe20000800000 */
[----:B------:R-:W-:Y:S01]  /*4b20*/  DADD R50, -RZ, |R36| ;  /* 0x00000000ff327229 */ /* 0x000fe20000000524 */
[----:B------:R-:W5:Y:S04]  /*4b30*/  LD.E.64 R34, desc[UR36][R8.64+0x18] ;  /* 0x0000182408227980 */ /* 0x000f68000c101b00 */
[----:B------:R-:W-:Y:S01]  /*4b40*/  DSETP.GT.AND P1, PT, |R36|, R38, PT ;  /* 0x000000262400722a */ /* 0x000fe20003f24200 */
[----:B------:R-:W5:Y:S05]  /*4b50*/  LD.E.64 R36, desc[UR36][R10.64+0x20] ;  /* 0x000020240a247980 */ /* 0x000f6a000c101b00 */
[----:B------:R-:W-:-:S02]  /*4b60*/  FSEL R42, R50, R38, P1 ;  /* 0x00000026322a7208 */ /* 0x000fc40000800000 */
[----:B------:R-:W-:Y:S01]  /*4b70*/  FSEL R43, R51, R39, P1 ;  /* 0x00000027332b7208 */ /* 0x000fe20000800000 */
[----:B------:R-:W-:Y:S01]  /*4b80*/  DADD R50, -RZ, |R40| ;  /* 0x00000000ff327229 */ /* 0x000fe20000000528 */
[----:B------:R-:W5:Y:S04]  /*4b90*/  LD.E.64 R38, desc[UR36][R8.64+0x20] ;  /* 0x0000202408267980 */ /* 0x000f68000c101b00 */
[----:B------:R-:W-:Y:S02]  /*4ba0*/  DSETP.GT.AND P1, PT, |R40|, R42, PT ;  /* 0x0000002a2800722a */ /* 0x000fe40003f24200 */
[----:B------:R-:W-:Y:S01]  /*4bb0*/  DADD R44, R44, -R46 ;  /* 0x000000002c2c7229 */ /* 0x000fe2000000082e */
[----:B------:R-:W5:Y:S03]  /*4bc0*/  LD.E.64 R40, desc[UR36][R10.64+0x28] ;  /* 0x000028240a287980 */ /* 0x000f66000c101b00 */
[----:B------:R-:W-:-:S02]  /*4bd0*/  FSEL R46, R50, R42, P1 ;  /* 0x0000002a322e7208 */ /* 0x000fc40000800000 */
[----:B------:R-:W-:Y:S02]  /*4be0*/  FSEL R47, R51, R43, P1 ;  /* 0x0000002b332f7208 */ /* 0x000fe40000800000 */
[----:B------:R-:W5:Y:S04]  /*4bf0*/  LD.E.64 R42, desc[UR36][R8.64+0x28] ;  /* 0x00002824082a7980 */ /* 0x000f68000c101b00 */
[----:B------:R-:W-:Y:S02]  /*4c00*/  DSETP.GT.AND P1, PT, |R44|, R46, PT ;  /* 0x0000002e2c00722a */ /* 0x000fe40003f24200 */
[----:B------:R-:W-:-:S10]  /*4c10*/  DADD R44, -RZ, |R44| ;  /* 0x00000000ff2c7229 */ /* 0x000fd4000000052c */
[----:B------:R-:W-:Y:S02]  /*4c20*/  FSEL R50, R44, R46, P1 ;  /* 0x0000002e2c327208 */ /* 0x000fe40000800000 */
[----:B------:R-:W-:Y:S02]  /*4c30*/  FSEL R51, R45, R47, P1 ;  /* 0x0000002f2d337208 */ /* 0x000fe40000800000 */
[----:B------:R-:W5:Y:S04]  /*4c40*/  LD.E.64 R44, desc[UR36][R8.64+0x30] ;  /* 0x00003024082c7980 */ /* 0x000f68000c101b00 */
[----:B------:R-:W5:Y:S01]  /*4c50*/  LD.E.64 R46, desc[UR36][R10.64+0x38] ;  /* 0x000038240a2e7980 */ /* 0x000f62000c101b00 */
[----:B--2---:R-:W-:-:S03]  /*4c60*/  DADD R14, R20, -R14 ;  /* 0x00000000140e7229 */ /* 0x004fc6000000080e */
[----:B------:R0:W2:Y:S01]  /*4c70*/  LD.E.64 R20, desc[UR36][R10.64+0x30] ;  /* 0x000030240a147980 */ /* 0x0000a2000c101b00 */
[----:B------:R-:W-:-:S03]  /*4c80*/  DADD R12, R12, -R48 ;  /* 0x000000000c0c7229 */ /* 0x000fc60000000830 */
[----:B------:R1:W2:Y:S01]  /*4c90*/  LD.E.64 R48, desc[UR36][R8.64+0x38] ;  /* 0x0000382408307980 */ /* 0x0002a2000c101b00 */
[----:B------:R-:W-:Y:S02]  /*4ca0*/  DSETP.GT.AND P1, PT, |R14|, R50, PT ;  /* 0x000000320e00722a */ /* 0x000fe40003f24200 */
[----:B------:R-:W-:-:S10]  /*4cb0*/  DADD R14, -RZ, |R14| ;  /* 0x00000000ff0e7229 */ /* 0x000fd4000000050e */
[----:B------:R-:W-:Y:S02]  /*4cc0*/  FSEL R14, R14, R50, P1 ;  /* 0x000000320e0e7208 */ /* 0x000fe40000800000 */
[----:B------:R-:W-:-:S06]  /*4cd0*/  FSEL R15, R15, R51, P1 ;  /* 0x000000330f0f7208 */ /* 0x000fcc0000800000 */
[----:B------:R-:W-:Y:S02]  /*4ce0*/  DSETP.GT.AND P1, PT, |R12|, R14, PT ;  /* 0x0000000e0c00722a */ /* 0x000fe40003f24200 */
[----:B------:R-:W-:Y:S02]  /*4cf0*/  DADD R12, -RZ, |R12| ;  /* 0x00000000ff0c7229 */ /* 0x000fe4000000050c */
[----:B---3--:R-:W-:-:S08]  /*4d00*/  DADD R22, R22, -R24 ;  /* 0x0000000016167229 */ /* 0x008fd00000000818 */
[----:B------:R-:W-:Y:S02]  /*4d10*/  FSEL R12, R12, R14, P1 ;  /* 0x0000000e0c0c7208 */ /* 0x000fe40000800000 */
[----:B------:R-:W-:Y:S01]  /*4d20*/  FSEL R13, R13, R15, P1 ;  /* 0x0000000f0d0d7208 */ /* 0x000fe20000800000 */
[----:B------:R-:W-:Y:S02]  /*4d30*/  DADD R14, -RZ, |R22| ;  /* 0x00000000ff0e7229 */ /* 0x000fe40000000516 */
[----:B----4-:R-:W-:-:S03]  /*4d40*/  DADD R26, R26, -R28 ;  /* 0x000000001a1a7229 */ /* 0x010fc6000000081c */
[----:B------:R-:W-:-:S06]  /*4d50*/  DSETP.GT.AND P1, PT, |R22|, R12, PT ;  /* 0x0000000c1600722a */ /* 0x000fcc0003f24200 */
[----:B------:R-:W-:Y:S02]  /*4d60*/  FSEL R12, R14, R12, P1 ;  /* 0x0000000c0e0c7208 */ /* 0x000fe40000800000 */
[----:B------:R-:W-:Y:S01]  /*4d70*/  FSEL R13, R15, R13, P1 ;  /* 0x0000000d0f0d7208 */ /* 0x000fe20000800000 */
[----:B------:R-:W-:Y:S02]  /*4d80*/  DADD R14, -RZ, |R26| ;  /* 0x00000000ff0e7229 */ /* 0x000fe4000000051a */
[----:B-----5:R-:W-:-:S03]  /*4d90*/  DADD R30, R30, -R34 ;  /* 0x000000001e1e7229 */ /* 0x020fc60000000822 */
[----:B------:R-:W-:-:S06]  /*4da0*/  DSETP.GT.AND P1, PT, |R26|, R12, PT ;  /* 0x0000000c1a00722a */ /* 0x000fcc0003f24200 */
[----:B------:R-:W-:Y:S02]  /*4db0*/  FSEL R12, R14, R12, P1 ;  /* 0x0000000c0e0c7208 */ /* 0x000fe40000800000 */
[----:B------:R-:W-:Y:S01]  /*4dc0*/  FSEL R13, R15, R13, P1 ;  /* 0x0000000d0f0d7208 */ /* 0x000fe20000800000 */
[----:B------:R-:W-:Y:S02]  /*4dd0*/  DADD R14, -RZ, |R30| ;  /* 0x00000000ff0e7229 */ /* 0x000fe4000000051e */
[----:B------:R-:W-:-:S03]  /*4de0*/  DADD R36, R36, -R38 ;  /* 0x0000000024247229 */ /* 0x000fc60000000826 */
        /* <DEDUP_REMOVED lines=8> */
[----:B------:R-:W-:-:S05]  /*4e70*/  DADD R14, -RZ, |R40| ;  /* 0x00000000ff0e7229 */ /* 0x000fca0000000528 */
[----:B------:R-:W-:Y:S01]  /*4e80*/  DSETP.GT.AND P1, PT, |R40|, R12, PT ;  /* 0x0000000c2800722a */ /* 0x000fe20003f24200 */
[----:B------:R-:W-:-:S05]  /*4e90*/  VIADD R4, R4, 0x10 ;  /* 0x0000001004047836 */ /* 0x000fca0000000000 */
[----:B------:R-:W-:Y:S02]  /*4ea0*/  FSEL R12, R14, R12, P1 ;  /* 0x0000000c0e0c7208 */ /* 0x000fe40000800000 */
[----:B------:R-:W-:Y:S02]  /*4eb0*/  FSEL R13, R15, R13, P1 ;  /* 0x0000000d0f0d7208 */ /* 0x000fe40000800000 */
[----:B------:R-:W-:Y:S02]  /*4ec0*/  ISETP.NE.AND P2, PT, R4, RZ, PT ;  /* 0x000000ff0400720c */ /* 0x000fe40003f45270 */
[----:B0-----:R-:W-:Y:S02]  /*4ed0*/  IADD3 R10, P3, PT, R10, 0x80, RZ ;  /* 0x000000800a0a7810 */ /* 0x001fe40007f7e0ff */
[----:B-1----:R-:W-:-:S03]  /*4ee0*/  IADD3 R8, P4, PT, R8, 0x80, RZ ;  /* 0x0000008008087810 */ /* 0x002fc60007f9e0ff */
[----:B------:R-:W-:Y:S02]  /*4ef0*/  IMAD.X R11, RZ, RZ, R11, P3 ;  /* 0x000000ffff0b7224 */ /* 0x000fe400018e060b */
[----:B------:R-:W-:Y:S01]  /*4f00*/  IMAD.X R9, RZ, RZ, R9, P4 ;  /* 0x000000ffff097224 */ /* 0x000fe200020e0609 */
[----:B--2---:R-:W-:-:S08]  /*4f10*/  DADD R20, R20, -R44 ;  /* 0x0000000014147229 */ /* 0x004fd0000000082c */
[----:B------:R-:W-:Y:S02]  /*4f20*/  DADD R14, -RZ, |R20| ;  /* 0x00000000ff0e7229 */ /* 0x000fe40000000514 */
[----:B------:R-:W-:Y:S02]  /*4f30*/  DSETP.GT.AND P1, PT, |R20|, R12, PT ;  /* 0x0000000c1400722a */ /* 0x000fe40003f24200 */
[----:B------:R-:W-:-:S06]  /*4f40*/  DADD R46, R46, -R48 ;  /* 0x000000002e2e7229 */ /* 0x000fcc0000000830 */
[----:B------:R-:W-:Y:S02]  /*4f50*/  FSEL R12, R14, R12, P1 ;  /* 0x0000000c0e0c7208 */ /* 0x000fe40000800000 */
[----:B------:R-:W-:Y:S01]  /*4f60*/  FSEL R13, R15, R13, P1 ;  /* 0x0000000d0f0d7208 */ /* 0x000fe20000800000 */
[----:B------:R-:W-:-:S05]  /*4f70*/  DADD R14, -RZ, |R46| ;  /* 0x00000000ff0e7229 */ /* 0x000fca000000052e */
[----:B------:R-:W-:-:S06]  /*4f80*/  DSETP.GT.AND P1, PT, |R46|, R12, PT ;  /* 0x0000000c2e00722a */ /* 0x000fcc0003f24200 */
[----:B------:R-:W-:Y:S02]  /*4f90*/  FSEL R12, R14, R12, P1 ;  /* 0x0000000c0e0c7208 */ /* 0x000fe40000800000 */
[----:B------:R-:W-:Y:S01]  /*4fa0*/  FSEL R13, R15, R13, P1 ;  /* 0x0000000d0f0d7208 */ /* 0x000fe20000800000 */
[----:B------:R-:W-:Y:S06]  /*4fb0*/  @P2 BRA `(.L_x_74) ;  /* 0xfffffff800242947 */ /* 0x000fec000383ffff */
[----:B------:R-:W-:Y:S05]  /*4fc0*/  BSYNC.RECONVERGENT B0 ;  /* 0x0000000000007941 */ /* 0x000fea0003800200 */
.L_x_73:
[----:B------:R-:W-:Y:S05]  /*4fd0*/  @!P0 BRA `(.L_x_75) ;  /* 0x0000000800608947 */ /* 0x000fea0003800000 */
[----:B------:R-:W-:Y:S02]  /*4fe0*/  ISETP.GE.U32.AND P1, PT, R2, 0x8, PT ;  /* 0x000000080200780c */ /* 0x000fe40003f26070 */
[----:B------:R-:W-:-:S04]  /*4ff0*/  LOP3.LUT R6, R3, 0x7, RZ, 0xc0, !PT ;  /* 0x0000000703067812 */ /* 0x000fc800078ec0ff */
[----:B------:R-:W-:-:S07]  /*5000*/  ISETP.NE.AND P0, PT, R6, RZ, PT ;  /* 0x000000ff0600720c */ /* 0x000fce0003f05270 */
[----:B------:R-:W-:Y:S06]  /*5010*/  @!P1 BRA `(.L_x_76) ;  /* 0x0000000000ec9947 */ /* 0x000fec0003800000 */
[----:B0-----:R-:W-:-:S04]  /*5020*/  IMAD.WIDE.U32 R8, R7, 0x8, R18 ;  /* 0x0000000807087825 */ /* 0x001fc800078e0012 */
[C---:B------:R-:W-:Y:S01]  /*5030*/  IMAD.WIDE.U32 R14, R7.reuse, 0x8, R16 ;  /* 0x00000008070e7825 */ /* 0x040fe200078e0010 */
        /* <DEDUP_REMOVED lines=13> */
[----:B------:R-:W5:Y:S04]  /*5110*/  LD.E.64 R46, desc[UR36][R14.64+0x30] ;  /* 0x000030240e2e7980 */ /* 0x000f68000c101b00 */
[----:B------:R0:W5:Y:S04]  /*5120*/  LD.E.64 R48, desc[UR36][R8.64+0x38] ;  /* 0x0000382408307980 */ /* 0x000168000c101b00 */
[----:B------:R-:W5:Y:S01]  /*5130*/  LD.E.64 R50, desc[UR36][R14.64+0x38] ;  /* 0x000038240e327980 */ /* 0x000f62000c101b00 */
[----:B------:R-:W-:Y:S01]  /*5140*/  IADD3 R7, PT, PT, R7, 0x8, RZ ;  /* 0x0000000807077810 */ /* 0x000fe20007ffe0ff */
[----:B--2---:R-:W-:-:S08]  /*5150*/  DADD R10, R10, -R20 ;  /* 0x000000000a0a7229 */ /* 0x004fd00000000814 */
[----:B------:R-:W-:Y:S02]  /*5160*/  DADD R20, -RZ, |R10| ;  /* 0x00000000ff147229 */ /* 0x000fe4000000050a */
[----:B------:R-:W-:Y:S02]  /*5170*/  DSETP.GT.AND P1, PT, |R10|, R12, PT ;  /* 0x0000000c0a00722a */ /* 0x000fe40003f24200 */
[----:B---3--:R-:W-:Y:S02]  /*5180*/  DADD R22, R22, -R24 ;  /* 0x0000000016167229 */ /* 0x008fe40000000818 */
[----:B----4-:R-:W-:-:S04]  /*5190*/  DADD R26, R26, -R28 ;  /* 0x000000001a1a7229 */ /* 0x010fc8000000081c */
[----:B------:R-:W-:Y:S02]  /*51a0*/  FSEL R10, R20, R12, P1 ;  /* 0x0000000c140a7208 */ /* 0x000fe40000800000 */
[----:B------:R-:W-:Y:S01]  /*51b0*/  FSEL R11, R21, R13, P1 ;  /* 0x0000000d150b7208 */ /* 0x000fe20000800000 */
[----:B------:R-:W-:Y:S02]  /*51c0*/  DADD R12, -RZ, |R22| ;  /* 0x00000000ff0c7229 */ /* 0x000fe40000000516 */
[----:B-----5:R-:W-:-:S03]  /*51d0*/  DADD R30, R30, -R34 ;  /* 0x000000001e1e7229 */ /* 0x020fc60000000822 */
[----:B------:R-:W-:-:S06]  /*51e0*/  DSETP.GT.AND P1, PT, |R22|, R10, PT ;  /* 0x0000000a1600722a */ /* 0x000fcc0003f24200 */
[----:B0-----:R-:W-:Y:S01]  /*51f0*/  FSEL R8, R12, R10, P1 ;  /* 0x0000000a0c087208 */ /* 0x001fe20000800000 */
[----:B------:R-:W-:Y:S01]  /*5200*/  DADD R36, R36, -R38 ;  /* 0x0000000024247229 */ /* 0x000fe20000000826 */
[----:B------:R-:W-:Y:S01]  /*5210*/  FSEL R9, R13, R11, P1 ;  /* 0x0000000b0d097208 */ /* 0x000fe20000800000 */
[----:B------:R-:W-:-:S05]  /*5220*/  DADD R10, -RZ, |R26| ;  /* 0x00000000ff0a7229 */ /* 0x000fca000000051a */
[----:B------:R-:W-:Y:S02]  /*5230*/  DSETP.GT.AND P1, PT, |R26|, R8, PT ;  /* 0x000000081a00722a */ /* 0x000fe40003f24200 */
[----:B------:R-:W-:-:S04]  /*5240*/  DADD R40, R40, -R42 ;  /* 0x0000000028287229 */ /* 0x000fc8000000082a */
[----:B------:R-:W-:Y:S02]  /*5250*/  FSEL R8, R10, R8, P1 ;  /* 0x000000080a087208 */ /* 0x000fe40000800000 */
[----:B------:R-:W-:Y:S01]  /*5260*/  FSEL R9, R11, R9, P1 ;  /* 0x000000090b097208 */ /* 0x000fe20000800000 */
[----:B------:R-:W-:Y:S02]  /*5270*/  DADD R10, -RZ, |R30| ;  /* 0x00000000ff0a7229 */ /* 0x000fe4000000051e */
[----:B------:R-:W-:-:S03]  /*5280*/  DADD R44, R44, -R46 ;  /* 0x000000002c2c7229 */ /* 0x000fc6000000082e */
[----:B------:R-:W-:Y:S02]  /*5290*/  DSETP.GT.AND P1, PT, |R30|, R8, PT ;  /* 0x000000081e00722a */ /* 0x000fe40003f24200 */
[----:B------:R-:W-:-:S04]  /*52a0*/  DADD R48, R48, -R50 ;  /* 0x0000000030307229 */ /* 0x000fc80000000832 */
[----:B------:R-:W-:Y:S02]  /*52b0*/  FSEL R8, R10, R8, P1 ;  /* 0x000000080a087208 */ /* 0x000fe40000800000 */
[----:B------:R-:W-:Y:S01]  /*52c0*/  FSEL R9, R11, R9, P1 ;  /* 0x000000090b097208 */ /* 0x000fe20000800000 */
[----:B------:R-:W-:-:S05]  /*52d0*/  DADD R10, -RZ, |R36| ;  /* 0x00000000ff0a7229 */ /* 0x000fca0000000524 */
[----:B------:R-:W-:-:S06]  /*52e0*/  DSETP.GT.AND P1, PT, |R36|, R8, PT ;  /* 0x000000082400722a */ /* 0x000fcc0003f24200 */
        /* <DEDUP_REMOVED lines=13> */
[----:B------:R-:W-:-:S07]  /*53c0*/  FSEL R13, R11, R9, P1 ;  /* 0x000000090b0d7208 */ /* 0x000fce0000800000 */
.L_x_76:
[----:B------:R-:W-:Y:S04]  /*53d0*/  BSSY.RECONVERGENT B0, `(.L_x_77) ;  /* 0x000004b000007945 */ /* 0x000fe80003800200 */
[----:B------:R-:W-:Y:S05]  /*53e0*/  @!P0 BRA `(.L_x_78) ;  /* 0x0000000400248947 */ /* 0x000fea0003800000 */
[----:B------:R-:W-:Y:S02]  /*53f0*/  ISETP.GE.U32.AND P0, PT, R6, 0x4, PT ;  /* 0x000000040600780c */ /* 0x000fe40003f06070 */
[----:B------:R-:W-:-:S04]  /*5400*/  LOP3.LUT R4, R3, 0x3, RZ, 0xc0, !PT ;  /* 0x0000000303047812 */ /* 0x000fc800078ec0ff */
[----:B------:R-:W-:-:S07]  /*5410*/  ISETP.NE.AND P1, PT, R4, RZ, PT ;  /* 0x000000ff0400720c */ /* 0x000fce0003f25270 */
[----:B------:R-:W-:Y:S06]  /*5420*/  @!P0 BRA `(.L_x_79) ;  /* 0x00000000007c8947 */ /* 0x000fec0003800000 */
[----:B------:R-:W-:-:S04]  /*5430*/  IMAD.WIDE.U32 R2, R7, 0x8, R18 ;  /* 0x0000000807027825 */ /* 0x000fc800078e0012 */
[C---:B0-----:R-:W-:Y:S01]  /*5440*/  IMAD.WIDE.U32 R10, R7.reuse, 0x8, R16 ;  /* 0x00000008070a7825 */ /* 0x041fe200078e0010 */
[----:B------:R-:W2:Y:S04]  /*5450*/  LD.E.64 R8, desc[UR36][R2.64] ;  /* 0x0000002402087980 */ /* 0x000ea8000c101b00 */
[----:B------:R-:W2:Y:S04]  /*5460*/  LD.E.64 R14, desc[UR36][R10.64] ;  /* 0x000000240a0e7980 */ /* 0x000ea8000c101b00 */
[----:B------:R-:W3:Y:S04]  /*5470*/  LD.E.64 R20, desc[UR36][R2.64+0x8] ;  /* 0x0000082402147980 */ /* 0x000ee8000c101b00 */
[----:B------:R-:W3:Y:S04]  /*5480*/  LD.E.64 R22, desc[UR36][R10.64+0x8] ;  /* 0x000008240a167980 */ /* 0x000ee8000c101b00 */
[----:B------:R-:W4:Y:S04]  /*5490*/  LD.E.64 R24, desc[UR36][R2.64+0x10] ;  /* 0x0000102402187980 */ /* 0x000f28000c101b00 */
[----:B------:R-:W4:Y:S04]  /*54a0*/  LD.E.64 R26, desc[UR36][R10.64+0x10] ;  /* 0x000010240a1a7980 */ /* 0x000f28000c101b00 */
[----:B------:R-:W5:Y:S04]  /*54b0*/  LD.E.64 R28, desc[UR36][R2.64+0x18] ;  /* 0x00001824021c7980 */ /* 0x000f68000c101b00 */
[----:B------:R-:W5:Y:S01]  /*54c0*/  LD.E.64 R30, desc[UR36][R10.64+0x18] ;  /* 0x000018240a1e7980 */ /* 0x000f62000c101b00 */
[----:B------:R-:W-:Y:S01]  /*54d0*/  VIADD R7, R7, 0x4 ;  /* 0x0000000407077836 */ /* 0x000fe20000000000 */
        /* <DEDUP_REMOVED lines=20> */
.L_x_79:
[----:B------:R-:W-:Y:S05]  /*5620*/  @!P1 BRA `(.L_x_78) ;  /* 0x0000000000949947 */ /* 0x000fea0003800000 */
[----:B0-----:R-:W-:-:S04]  /*5630*/  IMAD.WIDE.U32 R8, R7, 0x8, R18 ;  /* 0x0000000807087825 */ /* 0x001fc800078e0012 */
[----:B------:R-:W-:Y:S02]  /*5640*/  IMAD.WIDE.U32 R2, R7, 0x8, R16 ;  /* 0x0000000807027825 */ /* 0x000fe400078e0010 */
[----:B------:R-:W2:Y:S04]  /*5650*/  LD.E.64 R6, desc[UR36][R8.64] ;  /* 0x0000002408067980 */ /* 0x000ea8000c101b00 */
[----:B------:R-:W2:Y:S01]  /*5660*/  LD.E.64 R10, desc[UR36][R2.64] ;  /* 0x00000024020a7980 */ /* 0x000ea2000c101b00 */
[----:B------:R-:W-:-:S04]  /*5670*/  IADD3 R4, PT, PT, -R4, 0x1, RZ ;  /* 0x0000000104047810 */ /* 0x000fc80007ffe1ff */
[----:B------:R-:W-:Y:S01]  /*5680*/  ISETP.NE.AND P1, PT, R4, RZ, PT ;  /* 0x000000ff0400720c */ /* 0x000fe20003f25270 */
[----:B--2---:R-:W-:-:S08]  /*5690*/  DADD R6, R6, -R10 ;  /* 0x0000000006067229 */ /* 0x004fd0000000080a */
[----:B------:R-:W-:Y:S02]  /*56a0*/  DADD R10, -RZ, |R6| ;  /* 0x00000000ff0a7229 */ /* 0x000fe40000000506 */
[----:B------:R-:W-:Y:S01]  /*56b0*/  DSETP.GT.AND P0, PT, |R6|, R12, PT ;  /* 0x0000000c0600722a */ /* 0x000fe20003f04200 */
[----:B------:R-:W-:Y:S02]  /*56c0*/  IADD3 R7, P2, PT, R2, 0x8, RZ ;  /* 0x0000000802077810 */ /* 0x000fe40007f5e0ff */
[----:B------:R-:W-:-:S05]  /*56d0*/  IADD3 R6, P3, PT, R8, 0x8, RZ ;  /* 0x0000000808067810 */ /* 0x000fca0007f7e0ff */
[----:B------:R-:W-:Y:S01]  /*56e0*/  FSEL R12, R10, R12, P0 ;  /* 0x0000000c0a0c7208 */ /* 0x000fe20000000000 */
[----:B------:R-:W-:Y:S01]  /*56f0*/  IMAD.X R10, RZ, RZ, R3, P2 ;  /* 0x000000ffff0a7224 */ /* 0x000fe200010e0603 */
[----:B------:R-:W-:Y:S01]  /*5700*/  FSEL R13, R11, R13, P0 ;  /* 0x0000000d0b0d7208 */ /* 0x000fe20000000000 */
[----:B------:R-:W-:Y:S01]  /*5710*/  IMAD.X R8, RZ, RZ, R9, P3 ;  /* 0x000000ffff087224 */ /* 0x000fe200018e0609 */
[----:B------:R-:W-:Y:S06]  /*5720*/  @!P1 BRA `(.L_x_78) ;  /* 0x0000000000549947 */ /* 0x000fec0003800000 */
[----:B------:R-:W-:Y:S01]  /*5730*/  MOV R15, R7 ;  /* 0x00000007000f7202 */ /* 0x000fe20000000f00 */
[----:B------:R-:W-:Y:S02]  /*5740*/  IMAD.MOV.U32 R20, RZ, RZ, R10 ;  /* 0x000000ffff147224 */ /* 0x000fe400078e000a */
[----:B------:R-:W-:Y:S02]  /*5750*/  IMAD.MOV.U32 R14, RZ, RZ, R6 ;  /* 0x000000ffff0e7224 */ /* 0x000fe400078e0006 */
[----:B------:R-:W-:-:S07]  /*5760*/  IMAD.MOV.U32 R9, RZ, RZ, R8 ;  /* 0x000000ffff097224 */ /* 0x000fce00078e0008 */
.L_x_80:
[----:B------:R-:W-:Y:S01]  /*5770*/  IMAD.MOV.U32 R6, RZ, RZ, R15 ;  /* 0x000000ffff067224 */ /* 0x000fe200078e000f */
[----:B------:R-:W-:Y:S01]  /*5780*/  MOV R8, R14 ;  /* 0x0000000e00087202 */ /* 0x000fe20000000f00 */
[----:B------:R-:W-:-:S04]  /*5790*/  IMAD.MOV.U32 R7, RZ, RZ, R20 ;  /* 0x000000ffff077224 */ /* 0x000fc800078e0014 */
[----:B------:R0:W2:Y:S04]  /*57a0*/  LD.E.64 R2, desc[UR36][R8.64] ;  /* 0x0000002408027980 */ /* 0x0000a8000c101b00 */
[----:B------:R-:W2:Y:S01]  /*57b0*/  LD.E.64 R6, desc[UR36][R6.64] ;  /* 0x0000002406067980 */ /* 0x000ea2000c101b00 */
[----:B------:R-:W-:Y:S02]  /*57c0*/  IADD3 R4, PT, PT, R4, 0x1, RZ ;  /* 0x0000000104047810 */ /* 0x000fe40007ffe0ff */
[----:B------:R-:W-:Y:S02]  /*57d0*/  IADD3 R14, P3, PT, R14, 0x8, RZ ;  /* 0x000000080e0e7810 */ /* 0x000fe40007f7e0ff */
[----:B------:R-:W-:Y:S02]  /*57e0*/  ISETP.NE.AND P1, PT, R4, RZ, PT ;  /* 0x000000ff0400720c */ /* 0x000fe40003f25270 */
[----:B------:R-:W-:Y:S01]  /*57f0*/  IADD3 R15, P2, PT, R15, 0x8, RZ ;  /* 0x000000080f0f7810 */ /* 0x000fe20007f5e0ff */
[----:B0-----:R-:W-:-:S04]  /*5800*/  IMAD.X R9, RZ, RZ, R9, P3 ;  /* 0x000000ffff097224 */ /* 0x001fc800018e0609 */
[----:B------:R-:W-:Y:S01]  /*5810*/  IMAD.X R20, RZ, RZ, R20, P2 ;  /* 0x000000ffff147224 */ /* 0x000fe200010e0614 */
[----:B--2---:R-:W-:-:S08]  /*5820*/  DADD R2, R2, -R6 ;  /* 0x0000000002027229 */ /* 0x004fd00000000806 */
[----:B------:R-:W-:Y:S02]  /*5830*/  DADD R10, -RZ, |R2| ;  /* 0x00000000ff0a7229 */ /* 0x000fe40000000502 */
[----:B------:R-:W-:-:S08]  /*5840*/  DSETP.GT.AND P0, PT, |R2|, R12, PT ;  /* 0x0000000c0200722a */ /* 0x000fd00003f04200 */
[----:B------:R-:W-:Y:S02]  /*5850*/  FSEL R12, R10, R12, P0 ;  /* 0x0000000c0a0c7208 */ /* 0x000fe40000000000 */
[----:B------:R-:W-:Y:S01]  /*5860*/  FSEL R13, R11, R13, P0 ;  /* 0x0000000d0b0d7208 */ /* 0x000fe20000000000 */
[----:B------:R-:W-:Y:S06]  /*5870*/  @P1 BRA `(.L_x_80) ;  /* 0xfffffffc00bc1947 */ /* 0x000fec000383ffff */
.L_x_78:
[----:B------:R-:W-:Y:S05]  /*5880*/  BSYNC.RECONVERGENT B0 ;  /* 0x0000000000007941 */ /* 0x000fea0003800200 */
.L_x_77:
[----:B------:R-:W-:Y:S05]  /*5890*/  BRA `(.L_x_75) ;  /* 0x0000000000307947 */ /* 0x000fea0003800000 */
.L_x_6:
[----:B------:R-:W-:-:S04]  /*58a0*/  IADD3 R2, P0, PT, R24, R18, RZ ;  /* 0x0000001218027210 */ /* 0x000fc80007f1e0ff */
[----:B------:R-:W-:-:S06]  /*58b0*/  IADD3.X R3, PT, PT, R25, R19, RZ, P0, !PT ;  /* 0x0000001319037210 */ /* 0x000fcc00007fe4ff */
[----:B------:R-:W2:Y:S01]  /*58c0*/  LD.E.64 R2, desc[UR36][R2.64+-0x8] ;  /* 0xfffff82402027980 */ /* 0x000ea2000c101b00 */
[----:B------:R-:W0:Y:S01]  /*58d0*/  S2UR UR5, SR_CgaCtaId ;  /* 0x00000000000579c3 */ /* 0x000e220000008800 */
[----:B------:R-:W-:Y:S01]  /*58e0*/  UMOV UR4, 0x400 ;  /* 0x0000040000047882 */ /* 0x000fe20000000000 */
[----:B------:R-:W-:Y:S01]  /*58f0*/  CS2R R12, SRZ ;  /* 0x00000000000c7805 */ /* 0x000fe2000001ff00 */
[----:B------:R-:W-:-:S05]  /*5900*/  IMAD.U32 R0, RZ, RZ, UR4 ;  /* 0x00000004ff007e24 */ /* 0x000fca000f8e00ff */
[----:B------:R-:W-:Y:S01]  /*5910*/  IADD3 R4, PT, PT, R0, 0x320, RZ ;  /* 0x0000032000047810 */ /* 0x000fe20007ffe0ff */
[----:B0-----:R-:W-:-:S05]  /*5920*/  IMAD.U32 R5, RZ, RZ, UR5 ;  /* 0x00000005ff057e24 */ /* 0x001fca000f8e00ff */
[----:B------:R-:W-:-:S05]  /*5930*/  LEA R4, R5, R4, 0x18 ;  /* 0x0000000405047211 */ /* 0x000fca00078ec0ff */
[----:B------:R-:W-:-:S05]  /*5940*/  IMAD R7, R33, 0x8, R4 ;  /* 0x0000000821077824 */ /* 0x000fca00078e0204 */
[----:B--2---:R1:W-:Y:S02]  /*5950*/  STS.64 [R7], R2 ;  /* 0x0000000207007388 */ /* 0x0043e40000000a00 */
.L_x_75:
[----:B------:R-:W2:Y:S01]  /*5960*/  LDCU.U8 UR4, c[0x0][0x3a0] ;  /* 0x00007400ff0477ac */ /* 0x000ea20008000000 */
[----:B------:R-:W-:Y:S01]  /*5970*/  LEA R0, R5, R0, 0x18 ;  /* 0x0000000005007211 */ /* 0x000fe200078ec0ff */
[----:B------:R-:W-:Y:S01]  /*5980*/  BSSY.RECONVERGENT B6, `(.L_x_81) ;  /* 0x0000012000067945 */ /* 0x000fe20003800200 */
[----:B------:R-:W-:-:S03]  /*5990*/  LOP3.LUT P0, RZ, R33, UR42, RZ, 0xfc, !PT ;  /* 0x0000002a21ff7c12 */ /* 0x000fc6000f80fcff */
[----:B-1----:R-:W-:-:S05]  /*59a0*/  IMAD R3, R33, 0x8, R0 ;  /* 0x0000000821037824 */ /* 0x002fca00078e0200 */
[----:B------:R1:W-:Y:S01]  /*59b0*/  STS.64 [R3], R12 ;  /* 0x0000000c03007388 */ /* 0x0003e20000000a00 */
[----:B--2---:R-:W-:-:S06]  /*59c0*/  UPRMT UR4, UR4, 0x8880, URZ ;  /* 0x0000888004047896 */ /* 0x004fcc00080000ff */
[----:B------:R-:W-:-:S13]  /*59d0*/  ISETP.EQ.OR P0, PT, RZ, UR4, P0 ;  /* 0x00000004ff007c0c */ /* 0x000fda0008702670 */
[----:B-1----:R-:W-:Y:S05]  /*59e0*/  @P0 BRA `(.L_x_82) ;  /* 0x00000000002c0947 */ /* 0x002fea0003800000 */
[----:B------:R-:W1:Y:S01]  /*59f0*/  LDS.64 R2, [R0] ;  /* 0x0000000000027984 */ /* 0x000e620000000a00 */
[----:B0-----:R-:W-:Y:S01]  /*5a00*/  MOV R8, 0x8 ;  /* 0x0000000800087802 */ /* 0x001fe20000000f00 */
[----:B------:R-:W0:Y:S01]  /*5a10*/  LDCU.64 UR4, c[0x4][0x60] ;  /* 0x01000c00ff0477ac */ /* 0x000e220008000a00 */
[----:B------:R-:W-:Y:S01]  /*5a20*/  IMAD.U32 R6, RZ, RZ, UR40 ;  /* 0x00000028ff067e24 */ /* 0x000fe2000f8e00ff */
[----:B------:R-:W-:-:S03]  /*5a30*/  MOV R7, UR41 ;  /* 0x0000002900077c02 */ /* 0x000fc60008000f00 */
[----:B------:R-:W2:Y:S01]  /*5a40*/  LDC.64 R8, c[0x4][R8] ;  /* 0x0100000008087b82 */ /* 0x000ea20000000a00 */
[----:B0-----:R-:W-:Y:S01]  /*5a50*/  MOV R4, UR4 ;  /* 0x0000000400047c02 */ /* 0x001fe20008000f00 */
[----:B------:R-:W-:Y:S01]  /*5a60*/  IMAD.U32 R5, RZ, RZ, UR5 ;  /* 0x00000005ff057e24 */ /* 0x000fe2000f8e00ff */
[----:B-1----:R0:W-:Y:S06]  /*5a70*/  STL.64 [R1], R2 ;  /* 0x0000000201007387 */ /* 0x0021ec0000100a00 */
[----:B------:R-:W-:-:S07]  /*5a80*/  LEPC R20, `(.L_x_82) ;  /* 0x000000001014794e */ /* 0x000fce0000000000 */
[----:B0-2---:R-:W-:Y:S05]  /*5a90*/  CALL.ABS.NOINC R8 ;  /* 0x0000000008007343 */ /* 0x005fea0003c00000 */
.L_x_82:
[----:B------:R-:W-:Y:S05]  /*5aa0*/  BSYNC.RECONVERGENT B6 ;  /* 0x0000000000067941 */ /* 0x000fea0003800200 */
.L_x_81:
[----:B------:R-:W-:Y:S01]  /*5ab0*/  MOV R2, 0x10 ;  /* 0x0000001000027802 */ /* 0x000fe20000000f00 */
[----:B------:R-:W-:Y:S02]  /*5ac0*/  IMAD.MOV.U32 R4, RZ, RZ, R16 ;  /* 0x000000ffff047224 */ /* 0x000fe400078e0010 */
[----:B------:R-:W-:Y:S01]  /*5ad0*/  IMAD.MOV.U32 R5, RZ, RZ, R17 ;  /* 0x000000ffff057224 */ /* 0x000fe200078e0011 */
[----:B------:R1:W2:Y:S06]  /*5ae0*/  LDC.64 R6, c[0x4][R2] ;  /* 0x0100000002067b82 */ /* 0x0002ac0000000a00 */
[----:B------:R-:W-:-:S07]  /*5af0*/  LEPC R20, `(.L_x_83) ;  /* 0x000000001014794e */ /* 0x000fce0000000000 */
[----:B012---:R-:W-:Y:S05]  /*5b00*/  CALL.ABS.NOINC R6 ;  /* 0x0000000006007343 */ /* 0x007fea0003c00000 */
.L_x_83:
[----:B------:R-:W0:Y:S01]  /*5b10*/  LDC.64 R2, c[0x4][R2] ;  /* 0x0100000002027b82 */ /* 0x000e220000000a00 */
[----:B------:R-:W-:Y:S01]  /*5b20*/  MOV R4, R18 ;  /* 0x0000001200047202 */ /* 0x000fe20000000f00 */
[----:B------:R-:W-:-:S07]  /*5b30*/  IMAD.MOV.U32 R5, RZ, RZ, R19 ;  /* 0x000000ffff057224 */ /* 0x000fce00078e0013 */
[----:B------:R-:W-:-:S07]  /*5b40*/  LEPC R20, `(.L_x_0) ;  /* 0x000000001014794e */ /* 0x000fce0000000000 */
[----:B0-----:R-:W-:Y:S05]  /*5b50*/  CALL.ABS.NOINC R2 ;  /* 0x0000000002007343 */ /* 0x001fea0003c00000 */
.L_x_0:
[----:B------:R-:W-:Y:S05]  /*5b60*/  WARPSYNC.ALL ;  /* 0x0000000000007948 */ /* 0x000fea0003800000 */
[----:B------:R-:W-:Y:S01]  /*5b70*/  BAR.SYNC.DEFER_BLOCKING 0x0 ;  /* 0x0000000000007b1d */ /* 0x000fe20000010000 */
[----:B------:R-:W-:-:S13]  /*5b80*/  ISETP.NE.AND P0, PT, R33, RZ, PT ;  /* 0x000000ff2100720c */ /* 0x000fda0003f05270 */
[----:B------:R-:W-:Y:S05]  /*5b90*/  @P0 EXIT ;  /* 0x000000000000094d */ /* 0x000fea0003800000 */
[----:B------:R-:W-:Y:S01]  /*5ba0*/  UISETP.GE.U32.AND UP0, UPT, UR38, 0x8, UPT ;  /* 0x000000082600788c */ /* 0x000fe2000bf06070 */
[----:B------:R-:W-:Y:S02]  /*5bb0*/  CS2R R6, SRZ ;  /* 0x0000000000067805 */ /* 0x000fe4000001ff00 */
[----:B------:R-:W-:Y:S01]  /*5bc0*/  CS2R R4, SRZ ;  /* 0x0000000000047805 */ /* 0x000fe2000001ff00 */
[----:B------:R-:W-:Y:S01]  /*5bd0*/  ULOP3.LUT UR5, UR38, 0x7, URZ, 0xc0, !UPT ;  /* 0x0000000726057892 */ /* 0x000fe2000f8ec0ff */
[----:B------:R-:W-:-:S04]  /*5be0*/  UMOV UR4, URZ ;  /* 0x000000ff00047c82 */ /* 0x000fc80008000000 */
[----:B------:R-:W-:Y:S07]  /*5bf0*/  BRA.U !UP0, `(.L_x_84) ;  /* 0x0000000108f47547 */ /* 0x000fee000b800000 */
[----:B------:R-:W0:Y:S01]  /*5c00*/  S2R R3, SR_CgaCtaId ;  /* 0x0000000000037919 */ /* 0x000e220000008800 */
[----:B------:R-:W-:Y:S02]  /*5c10*/  MOV R0, 0x400 ;  /* 0x0000040000007802 */ /* 0x000fe40000000f00 */
[----:B------:R-:W-:Y:S01]  /*5c20*/  CS2R R6, SRZ ;  /* 0x0000000000067805 */ /* 0x000fe2000001ff00 */
[----:B------:R-:W-:Y:S02]  /*5c30*/  ULOP3.LUT UR4, UR38, 0x7f8, URZ, 0xc0, !UPT ;  /* 0x000007f826047892 */ /* 0x000fe4000f8ec0ff */
[----:B------:R-:W-:Y:S01]  /*5c40*/  VIADD R2, R0, 0x320 ;  /* 0x0000032000027836 */ /* 0x000fe20000000000 */
[----:B0-----:R-:W-:Y:S01]  /*5c50*/  LEA R33, R3, R0, 0x18 ;  /* 0x0000000003217211 */ /* 0x001fe200078ec0ff */
[----:B------:R-:W-:-:S03]  /*5c60*/  HFMA2 R0, -RZ, RZ, 0, 0 ;  /* 0x00000000ff007431 */ /* 0x000fc600000001ff */
[----:B------:R-:W-:-:S07]  /*5c70*/  LEA R35, R3, R2, 0x18 ;  /* 0x0000000203237211 */ /* 0x000fce00078ec0ff */
.L_x_85:
[C---:B------:R-:W-:Y:S01]  /*5c80*/  VIADD R28, R0.reuse, UR39 ;  /* 0x00000027001c7c36 */ /* 0x040fe20008000000 */
[C---:B------:R-:W-:Y:S01]  /*5c90*/  LEA R30, R0.reuse, R33, 0x3 ;  /* 0x00000021001e7211 */ /* 0x040fe200078e18ff */
[----:B------:R-:W-:Y:S02]  /*5ca0*/  IMAD R31, R0, 0x8, R35 ;  /* 0x00000008001f7824 */ /* 0x000fe400078e0223 */
[C---:B------:R-:W-:Y:S01]  /*5cb0*/  VIADD R2, R28.reuse, 0x1 ;  /* 0x000000011c027836 */ /* 0x040fe20000000000 */
[C---:B------:R-:W-:Y:S01]  /*5cc0*/  ISETP.GT.U32.AND P6, PT, R28.reuse, 0x3e7, PT ;  /* 0x000003e71c00780c */ /* 0x040fe20003fc4070 */
[C---:B------:R-:W-:Y:S01]  /*5cd0*/  VIADD R10, R28.reuse, 0x2 ;  /* 0x000000021c0a7836 */ /* 0x040fe20000000000 */
[C---:B------:R-:W-:Y:S01]  /*5ce0*/  IADD3 R16, PT, PT, R28.reuse, 0x6, RZ ;  /* 0x000000061c107810 */ /* 0x040fe20007ffe0ff */
[----:B------:R-:W-:Y:S01]  /*5cf0*/  VIADD R14, R28, 0x4 ;  /* 0x000000041c0e7836 */ /* 0x000fe20000000000 */
[----:B------:R-:W-:Y:S01]  /*5d00*/  ISETP.GT.U32.AND P0, PT, R2, 0x3e7, PT ;  /* 0x000003e70200780c */ /* 0x000fe20003f04070 */
[----:B------:R-:W-:Y:S01]  /*5d10*/  VIADD R0, R0, 0x8 ;  /* 0x0000000800007836 */ /* 0x000fe20000000000 */
[----:B------:R-:W-:-:S02]  /*5d20*/  ISETP.GT.U32.AND P1, PT, R10, 0x3e7, PT ;  /* 0x000003e70a00780c */ /* 0x000fc40003f24070 */
[----:B------:R-:W-:Y:S02]  /*5d30*/  IADD3 R10, PT, PT, R28, 0x3, RZ ;  /* 0x000000031c0a7810 */ /* 0x000fe40007ffe0ff */
[----:B------:R-:W-:Y:S01]  /*5d40*/  ISETP.GT.U32.AND P3, PT, R14, 0x3e7, PT ;  /* 0x000003e70e00780c */ /* 0x000fe20003f64070 */
[----:B------:R-:W-:Y:S01]  /*5d50*/  VIADD R14, R28, 0x5 ;  /* 0x000000051c0e7836 */ /* 0x000fe20000000000 */
[----:B------:R-:W-:Y:S01]  /*5d60*/  ISETP.GT.U32.AND P2, PT, R10, 0x3e7, PT ;  /* 0x000003e70a00780c */ /* 0x000fe20003f44070 */
[----:B------:R-:W0:Y:S01]  /*5d70*/  @!P6 LDS.64 R2, [R30] ;  /* 0x000000001e02e984 */ /* 0x000e220000000a00 */
[----:B------:R-:W-:Y:S01]  /*5d80*/  ISETP.GT.U32.AND P5, PT, R16, 0x3e7, PT ;  /* 0x000003e71000780c */ /* 0x000fe20003fa4070 */
[----:B------:R-:W-:Y:S01]  /*5d90*/  VIADD R28, R28, 0x7 ;  /* 0x000000071c1c7836 */ /* 0x000fe20000000000 */
[----:B------:R-:W-:Y:S01]  /*5da0*/  ISETP.GT.U32.AND P4, PT, R14, 0x3e7, PT ;  /* 0x000003e70e00780c */ /* 0x000fe20003f84070 */
[----:B------:R-:W1:Y:S04]  /*5db0*/  @!P6 LDS.64 R8, [R31] ;  /* 0x000000001f08e984 */ /* 0x000e680000000a00 */
[----:B------:R-:W2:Y:S04]  /*5dc0*/  @!P0 LDS.64 R18, [R30+0x8] ;  /* 0x000008001e128984 */ /* 0x000ea80000000a00 */
[----:B------:R-:W3:Y:S04]  /*5dd0*/  @!P0 LDS.64 R20, [R31+0x8] ;  /* 0x000008001f148984 */ /* 0x000ee80000000a00 */
[----:B------:R-:W4:Y:S04]  /*5de0*/  @!P1 LDS.64 R10, [R30+0x10] ;  /* 0x000010001e0a9984 */ /* 0x000f280000000a00 */
[----:B------:R-:W5:Y:S04]  /*5df0*/  @!P1 LDS.64 R12, [R31+0x10] ;  /* 0x000010001f0c9984 */ /* 0x000f680000000a00 */
[----:B------:R-:W5:Y:S04]  /*5e00*/  @!P2 LDS.64 R22, [R30+0x18] ;  /* 0x000018001e16a984 */ /* 0x000f680000000a00 */
[----:B------:R-:W5:Y:S04]  /*5e10*/  @!P2 LDS.64 R24, [R31+0x18] ;  /* 0x000018001f18a984 */ /* 0x000f680000000a00 */
[----:B------:R-:W5:Y:S04]  /*5e20*/  @!P3 LDS.64 R14, [R30+0x20] ;  /* 0x000020001e0eb984 */ /* 0x000f680000000a00 */
[----:B------:R-:W5:Y:S01]  /*5e30*/  @!P3 LDS.64 R16, [R31+0x20] ;  /* 0x000020001f10b984 */ /* 0x000f620000000a00 */
[----:B0-----:R-:W-:-:S03]  /*5e40*/  @!P6 DADD R4, R4, R2 ;  /* 0x000000000404e229 */ /* 0x001fc60000000002 */
[----:B------:R-:W0:Y:S01]  /*5e50*/  @!P4 LDS.64 R26, [R30+0x28] ;  /* 0x000028001e1ac984 */ /* 0x000e220000000a00 */
[----:B-1----:R-:W-:Y:S01]  /*5e60*/  @!P6 DADD R6, R6, R8 ;  /* 0x000000000606e229 */ /* 0x002fe20000000008 */
[----:B------:R-:W-:Y:S02]  /*5e70*/  ISETP.GT.U32.AND P6, PT, R28, 0x3e7, PT ;  /* 0x000003e71c00780c */ /* 0x000fe40003fc4070 */
[----:B------:R-:W1:Y:S01]  /*5e80*/  @!P5 LDS.64 R2, [R30+0x30] ;  /* 0x000030001e02d984 */ /* 0x000e620000000a00 */
[----:B--2---:R-:W-:-:S03]  /*5e90*/  @!P0 DADD R4, R4, R18 ;  /* 0x0000000004048229 */ /* 0x004fc60000000012 */
[----:B------:R-:W2:Y:S01]  /*5ea0*/  @!P4 LDS.64 R28, [R31+0x28] ;  /* 0x000028001f1cc984 */ /* 0x000ea20000000a00 */
[----:B---3--:R-:W-:Y:S01]  /*5eb0*/  @!P0 DADD R6, R6, R20 ;  /* 0x0000000006068229 */ /* 0x008fe20000000014 */
[----:B------:R-:W-:Y:S02]  /*5ec0*/  ISETP.NE.AND P0, PT, R0, UR4, PT ;  /* 0x0000000400007c0c */ /* 0x000fe4000bf05270 */
[----:B------:R-:W-:Y:S01]  /*5ed0*/  @!P5 LDS.64 R8, [R31+0x30] ;  /* 0x000030001f08d984 */ /* 0x000fe20000000a00 */
[----:B----4-:R-:W-:-:S03]  /*5ee0*/  @!P1 DADD R4, R4, R10 ;  /* 0x0000000004049229 */ /* 0x010fc6000000000a */
[----:B------:R-:W3:Y:S01]  /*5ef0*/  @!P6 LDS.64 R10, [R30+0x38] ;  /* 0x000038001e0ae984 */ /* 0x000ee20000000a00 */
[----:B-----5:R-:W-:-:S03]  /*5f00*/  @!P1 DADD R6, R6, R12 ;  /* 0x0000000006069229 */ /* 0x020fc6000000000c */
[----:B------:R-:W4:Y:S01]  /*5f10*/  @!P6 LDS.64 R12, [R31+0x38] ;  /* 0x000038001f0ce984 */ /* 0x000f220000000a00 */
[----:B------:R-:W-:-:S04]  /*5f20*/  @!P2 DADD R4, R4, R22 ;  /* 0x000000000404a229 */ /* 0x000fc80000000016 */
[----:B------:R-:W-:-:S04]  /*5f30*/  @!P2 DADD R6, R6, R24 ;  /* 0x000000000606a229 */ /* 0x000fc80000000018 */
[----:B------:R-:W-:-:S04]  /*5f40*/  @!P3 DADD R4, R4, R14 ;  /* 0x000000000404b229 */ /* 0x000fc8000000000e */
[----:B------:R-:W-:-:S04]  /*5f50*/  @!P3 DADD R6, R6, R16 ;  /* 0x000000000606b229 */ /* 0x000fc80000000010 */
[----:B0-----:R-:W-:-:S08]  /*5f60*/  @!P4 DADD R4, R4, R26 ;  /* 0x000000000404c229 */ /* 0x001fd0000000001a */
[----:B-1----:R-:W-:Y:S02]  /*5f70*/  @!P5 DADD R4, R4, R2 ;  /* 0x000000000404d229 */ /* 0x002fe40000000002 */
[----:B--2---:R-:W-:-:S06]  /*5f80*/  @!P4 DADD R6, R6, R28 ;  /* 0x000000000606c229 */ /* 0x004fcc000000001c */
[----:B---3--:R-:W-:Y:S02]  /*5f90*/  @!P6 DADD R4, R4, R10 ;  /* 0x000000000404e229 */ /* 0x008fe4000000000a */
[----:B------:R-:W-:-:S08]  /*5fa0*/  @!P5 DADD R6, R6, R8 ;  /* 0x000000000606d229 */ /* 0x000fd00000000008 */
[----:B----4-:R-:W-:Y:S01]  /*5fb0*/  @!P6 DADD R6, R6, R12 ;  /* 0x000000000606e229 */ /* 0x010fe2000000000c */
[----:B------:R-:W-:Y:S10]  /*5fc0*/  @P0 BRA `(.L_x_85) ;  /* 0xfffffffc002c0947 */ /* 0x000ff4000383ffff */
.L_x_84:
[----:B------:R-:W-:-:S09]  /*5fd0*/  UISETP.NE.AND UP0, UPT, UR5, URZ, UPT ;  /* 0x000000ff0500728c */ /* 0x000fd2000bf05270 */
[----:B------:R-:W-:Y:S05]  /*5fe0*/  BRA.U !UP0, `(.L_x_86) ;  /* 0x0000000508407547 */ /* 0x000fea000b800000 */
[----:B------:R-:W-:Y:S02]  /*5ff0*/  UISETP.GE.U32.AND UP0, UPT, UR5, 0x4, UPT ;  /* 0x000000040500788c */ /* 0x000fe4000bf06070 */
[----:B------:R-:W-:-:S04]  /*6000*/  ULOP3.LUT UR6, UR38, 0x3, URZ, 0xc0, !UPT ;  /* 0x0000000326067892 */ /* 0x000fc8000f8ec0ff */
[----:B------:R-:W-:-:S03]  /*6010*/  UISETP.NE.AND UP1, UPT, UR6, URZ, UPT ;  /* 0x000000ff0600728c */ /* 0x000fc6000bf25270 */
[----:B------:R-:W-:Y:S08]  /*6020*/  BRA.U !UP0, `(.L_x_87) ;  /* 0x0000000108887547 */ /* 0x000ff0000b800000 */
[----:B------:R-:W0:Y:S01]  /*6030*/  S2R R3, SR_CgaCtaId ;  /* 0x0000000000037919 */ /* 0x000e220000008800 */
[----:B------:R-:W-:Y:S02]  /*6040*/  MOV R25, UR4 ;  /* 0x0000000400197c02 */ /* 0x000fe40008000f00 */
[----:B------:R-:W-:-:S03]  /*6050*/  MOV R2, 0x400 ;  /* 0x0000040000027802 */ /* 0x000fc60000000f00 */
[----:B------:R-:W-:Y:S02]  /*6060*/  VIADD R0, R25, UR39 ;  /* 0x0000002719007c36 */ /* 0x000fe40008000000 */
[----:B------:R-:W-:-:S03]  /*6070*/  VIADD R8, R2, 0x320 ;  /* 0x0000032002087836 */ /* 0x000fc60000000000 */
[C---:B------:R-:W-:Y:S02]  /*6080*/  ISETP.GT.U32.AND P0, PT, R0.reuse, 0x3e7, PT ;  /* 0x000003e70000780c */ /* 0x040fe40003f04070 */
[C---:B------:R-:W-:Y:S02]  /*6090*/  IADD3 R9, PT, PT, R0.reuse, 0x1, RZ ;  /* 0x0000000100097810 */ /* 0x040fe40007ffe0ff */
[C---:B------:R-:W-:Y:S01]  /*60a0*/  IADD3 R10, PT, PT, R0.reuse, 0x2, RZ ;  /* 0x00000002000a7810 */ /* 0x040fe20007ffe0ff */
[----:B------:R-:W-:Y:S01]  /*60b0*/  VIADD R0, R0, 0x3 ;  /* 0x0000000300007836 */ /* 0x000fe20000000000 */
[----:B------:R-:W-:Y:S02]  /*60c0*/  ISETP.GT.U32.AND P1, PT, R9, 0x3e7, PT ;  /* 0x000003e70900780c */ /* 0x000fe40003f24070 */
[----:B------:R-:W-:Y:S02]  /*60d0*/  ISETP.GT.U32.AND P2, PT, R10, 0x3e7, PT ;  /* 0x000003e70a00780c */ /* 0x000fe40003f44070 */
[----:B------:R-:W-:Y:S01]  /*60e0*/  ISETP.GT.U32.AND P3, PT, R0, 0x3e7, PT ;  /* 0x000003e70000780c */ /* 0x000fe20003f64070 */
[----:B------:R-:W-:-:S05]  /*60f0*/  VIADD R0, R25, 0x4 ;  /* 0x0000000419007836 */ /* 0x000fca0000000000 */
[----:B------:R-:W-:Y:S02]  /*6100*/  R2UR UR4, R0 ;  /* 0x00000000000472ca */ /* 0x000fe400000e0000 */
[C---:B0-----:R-:W-:Y:S02]  /*6110*/  LEA R22, R3.reuse, R2, 0x18 ;  /* 0x0000000203167211 */ /* 0x041fe400078ec0ff */
[----:B------:R-:W-:-:S03]  /*6120*/  LEA R8, R3, R8, 0x18 ;  /* 0x0000000803087211 */ /* 0x000fc600078ec0ff */
[C---:B------:R-:W-:Y:S02]  /*6130*/  IMAD R22, R25.reuse, 0x8, R22 ;  /* 0x0000000819167824 */ /* 0x040fe400078e0216 */
[----:B------:R-:W-:-:S03]  /*6140*/  IMAD R23, R25, 0x8, R8 ;  /* 0x0000000819177824 */ /* 0x000fc600078e0208 */
[----:B------:R-:W0:Y:S04]  /*6150*/  @!P0 LDS.64 R2, [R22] ;  /* 0x0000000016028984 */ /* 0x000e280000000a00 */
[----:B------:R-:W1:Y:S04]  /*6160*/  @!P0 LDS.64 R8, [R23] ;  /* 0x0000000017088984 */ /* 0x000e680000000a00 */
[----:B------:R-:W2:Y:S04]  /*6170*/  @!P1 LDS.64 R14, [R22+0x8] ;  /* 0x00000800160e9984 */ /* 0x000ea80000000a00 */
[----:B------:R-:W3:Y:S04]  /*6180*/  @!P1 LDS.64 R16, [R23+0x8] ;  /* 0x0000080017109984 */ /* 0x000ee80000000a00 */
[----:B------:R-:W4:Y:S04]  /*6190*/  @!P2 LDS.64 R10, [R22+0x10] ;  /* 0x00001000160aa984 */ /* 0x000f280000000a00 */
[----:B------:R-:W5:Y:S04]  /*61a0*/  @!P2 LDS.64 R12, [R23+0x10] ;  /* 0x00001000170ca984 */ /* 0x000f680000000a00 */
[----:B------:R-:W5:Y:S04]  /*61b0*/  @!P3 LDS.64 R18, [R22+0x18] ;  /* 0x000018001612b984 */ /* 0x000f680000000a00 */
[----:B------:R-:W5:Y:S01]  /*61c0*/  @!P3 LDS.64 R20, [R23+0x18] ;  /* 0x000018001714b984 */ /* 0x000f620000000a00 */
[----:B0-----:R-:W-:-:S02]  /*61d0*/  @!P0 DADD R4, R4, R2 ;  /* 0x0000000004048229 */ /* 0x001fc40000000002 */
[----:B-1----:R-:W-:-:S06]  /*61e0*/  @!P0 DADD R6, R6, R8 ;  /* 0x0000000006068229 */ /* 0x002fcc0000000008 */
[----:B--2---:R-:W-:Y:S02]  /*61f0*/  @!P1 DADD R4, R4, R14 ;  /* 0x0000000004049229 */ /* 0x004fe4000000000e */
[----:B---3--:R-:W-:-:S06]  /*6200*/  @!P1 DADD R6, R6, R16 ;  /* 0x0000000006069229 */ /* 0x008fcc0000000010 */
[----:B----4-:R-:W-:Y:S02]  /*6210*/  @!P2 DADD R4, R4, R10 ;  /* 0x000000000404a229 */ /* 0x010fe4000000000a */
[----:B-----5:R-:W-:-:S06]  /*6220*/  @!P2 DADD R6, R6, R12 ;  /* 0x000000000606a229 */ /* 0x020fcc000000000c */
[----:B------:R-:W-:Y:S02]  /*6230*/  @!P3 DADD R4, R4, R18 ;  /* 0x000000000404b229 */ /* 0x000fe40000000012 */
[----:B------:R-:W-:-:S11]  /*6240*/  @!P3 DADD R6, R6, R20 ;  /* 0x000000000606b229 */ /* 0x000fd60000000014 */
.L_x_87:
[----:B------:R-:W-:Y:S05]  /*6250*/  BRA.U !UP1, `(.L_x_86) ;  /* 0x0000000109a47547 */ /* 0x000fea000b800000 */
[----:B------:R-:W-:-:S09]  /*6260*/  UISETP.NE.AND UP0, UPT, UR6, 0x1, UPT ;  /* 0x000000010600788c */ /* 0x000fd2000bf05270 */
[----:B------:R-:W-:Y:S05]  /*6270*/  BRA.U !UP0, `(.L_x_88) ;  /* 0x0000000108587547 */ /* 0x000fea000b800000 */
[----:B------:R-:W0:Y:S01]  /*6280*/  S2R R3, SR_CgaCtaId ;  /* 0x0000000000037919 */ /* 0x000e220000008800 */
[----:B------:R-:W-:Y:S02]  /*6290*/  MOV R17, UR4 ;  /* 0x0000000400117c02 */ /* 0x000fe40008000f00 */
[----:B------:R-:W-:-:S03]  /*62a0*/  MOV R2, 0x400 ;  /* 0x0000040000027802 */ /* 0x000fc60000000f00 */
[----:B------:R-:W-:Y:S02]  /*62b0*/  VIADD R0, R17, UR39 ;  /* 0x0000002711007c36 */ /* 0x000fe40008000000 */
[----:B------:R-:W-:-:S03]  /*62c0*/  VIADD R8, R2, 0x320 ;  /* 0x0000032002087836 */ /* 0x000fc60000000000 */
[C---:B------:R-:W-:Y:S02]  /*62d0*/  ISETP.GT.U32.AND P0, PT, R0.reuse, 0x3e7, PT ;  /* 0x000003e70000780c */ /* 0x040fe40003f04070 */
[----:B------:R-:W-:-:S04]  /*62e0*/  IADD3 R0, PT, PT, R0, 0x1, RZ ;  /* 0x0000000100007810 */ /* 0x000fc80007ffe0ff */
[----:B------:R-:W-:Y:S02]  /*62f0*/  ISETP.GT.U32.AND P1, PT, R0, 0x3e7, PT ;  /* 0x000003e70000780c */ /* 0x000fe40003f24070 */
[----:B------:R-:W-:-:S04]  /*6300*/  IADD3 R0, PT, PT, R17, 0x2, RZ ;  /* 0x0000000211007810 */ /* 0x000fc80007ffe0ff */
        /* <DEDUP_REMOVED lines=8> */
[----:B------:R-:W3:Y:S01]  /*6390*/  @!P1 LDS.64 R12, [R15+0x8] ;  /* 0x000008000f0c9984 */ /* 0x000ee20000000a00 */
[----:B0-----:R-:W-:-:S02]  /*63a0*/  @!P0 DADD R4, R4, R2 ;  /* 0x0000000004048229 */ /* 0x001fc40000000002 */
[----:B-1----:R-:W-:-:S06]  /*63b0*/  @!P0 DADD R6, R6, R8 ;  /* 0x0000000006068229 */ /* 0x002fcc0000000008 */
[----:B--2---:R-:W-:Y:S02]  /*63c0*/  @!P1 DADD R4, R4, R10 ;  /* 0x0000000004049229 */ /* 0x004fe4000000000a */
[----:B---3--:R-:W-:-:S11]  /*63d0*/  @!P1 DADD R6, R6, R12 ;  /* 0x0000000006069229 */ /* 0x008fd6000000000c */
.L_x_88:
[----:B------:R-:W-:Y:S02]  /*63e0*/  UIADD3 UR39, UPT, UPT, UR39, UR4, URZ ;  /* 0x0000000427277290 */ /* 0x000fe4000fffe0ff */
[----:B------:R-:W-:Y:S02]  /*63f0*/  ULOP3.LUT UR38, UR38, 0x1, URZ, 0xc0, !UPT ;  /* 0x0000000126267892 */ /* 0x000fe4000f8ec0ff */
[----:B------:R-:W-:-:S04]  /*6400*/  UISETP.GT.U32.AND UP0, UPT, UR39, 0x3e7, UPT ;  /* 0x000003e72700788c */ /* 0x000fc8000bf04070 */
[----:B------:R-:W-:-:S09]  /*6410*/  UISETP.NE.U32.OR UP0, UPT, UR38, 0x1, UP0 ;  /* 0x000000012600788c */ /* 0x000fd20008705470 */
[----:B------:R-:W-:Y:S05]  /*6420*/  BRA.U UP0, `(.L_x_86) ;  /* 0x0000000100307547 */ /* 0x000fea000b800000 */
[----:B------:R-:W0:Y:S01]  /*6430*/  S2R R3, SR_CgaCtaId ;  /* 0x0000000000037919 */ /* 0x000e220000008800 */
[----:B------:R-:W-:Y:S01]  /*6440*/  MOV R0, 0x400 ;  /* 0x0000040000007802 */ /* 0x000fe20000000f00 */
[----:B------:R-:W-:-:S04]  /*6450*/  IMAD.U32 R9, RZ, RZ, UR4 ;  /* 0x00000004ff097e24 */ /* 0x000fc8000f8e00ff */
[----:B------:R-:W-:-:S05]  /*6460*/  VIADD R8, R0, 0x320 ;  /* 0x0000032000087836 */ /* 0x000fca0000000000 */
[C---:B0-----:R-:W-:Y:S02]  /*6470*/  LEA R8, R3.reuse, R8, 0x18 ;  /* 0x0000000803087211 */ /* 0x041fe400078ec0ff */
[----:B------:R-:W-:-:S03]  /*6480*/  LEA R2, R3, R0, 0x18 ;  /* 0x0000000003027211 */ /* 0x000fc600078ec0ff */
[C---:B------:R-:W-:Y:S01]  /*6490*/  IMAD R8, R9.reuse, 0x8, R8 ;  /* 0x0000000809087824 */ /* 0x040fe200078e0208 */
[----:B------:R-:W-:-:S05]  /*64a0*/  LEA R2, R9, R2, 0x3 ;  /* 0x0000000209027211 */ /* 0x000fca00078e18ff */
[----:B------:R-:W0:Y:S04]  /*64b0*/  LDS.64 R8, [R8] ;  /* 0x0000000008087984 */ /* 0x000e280000000a00 */
[----:B------:R-:W1:Y:S01]  /*64c0*/  LDS.64 R2, [R2] ;  /* 0x0000000002027984 */ /* 0x000e620000000a00 */
[----:B0-----:R-:W-:Y:S02]  /*64d0*/  DADD R6, R6, R8 ;  /* 0x0000000006067229 */ /* 0x001fe40000000008 */
[----:B-1----:R-:W-:-:S11]  /*64e0*/  DADD R4, R4, R2 ;  /* 0x0000000004047229 */ /* 0x002fd60000000002 */
.L_x_86:
[----:B------:R-:W0:Y:S01]  /*64f0*/  MUFU.RCP64H R3, 100 ;  /* 0x4059000000037908 */ /* 0x000e220000001800 */
[----:B------:R-:W-:Y:S01]  /*6500*/  IMAD.MOV.U32 R10, RZ, RZ, 0x0 ;  /* 0x00000000ff0a7424 */ /* 0x000fe200078e00ff */
[----:B------:R-:W-:Y:S01]  /*6510*/  MOV R11, 0x40590000 ;  /* 0x40590000000b7802 */ /* 0x000fe20000000f00 */
[----:B------:R-:W-:Y:S01]  /*6520*/  IMAD.MOV.U32 R2, RZ, RZ, 0x1 ;  /* 0x00000001ff027424 */ /* 0x000fe200078e00ff */
[----:B------:R-:W-:-:S05]  /*6530*/  FSETP.GEU.AND P1, PT, |R5|, 6.5827683646048100446e-37, PT ;  /* 0x036000000500780b */ /* 0x000fca0003f2e200 */
[----:B0-----:R-:W-:-:S08]  /*6540*/  DFMA R8, R2, -R10, 1 ;  /* 0x3ff000000208742b */ /* 0x001fd0000000080a */
[----:B------:R-:W-:-:S08]  /*6550*/  DFMA R8, R8, R8, R8 ;  /* 0x000000080808722b */ /* 0x000fd00000000008 */
[----:B------:R-:W-:-:S08]  /*6560*/  DFMA R8, R2, R8, R2 ;  /* 0x000000080208722b */ /* 0x000fd00000000002 */
[----:B------:R-:W-:-:S08]  /*6570*/  DFMA R2, R8, -R10, 1 ;  /* 0x3ff000000802742b */ /* 0x000fd0000000080a */
[----:B------:R-:W-:-:S08]  /*6580*/  DFMA R2, R8, R2, R8 ;  /* 0x000000020802722b */ /* 0x000fd00000000008 */
[----:B------:R-:W-:-:S08]  /*6590*/  DMUL R8, R2, R4 ;  /* 0x0000000402087228 */ /* 0x000fd00000000000 */
[----:B------:R-:W-:-:S08]  /*65a0*/  DFMA R10, R8, -100, R4 ;  /* 0xc0590000080a782b */ /* 0x000fd00000000004 */
[----:B------:R-:W-:-:S10]  /*65b0*/  DFMA R2, R2, R10, R8 ;  /* 0x0000000a0202722b */ /* 0x000fd40000000008 */
[----:B------:R-:W-:-:S05]  /*65c0*/  FFMA R0, RZ, 3.390625, R3 ;  /* 0x40590000ff007823 */ /* 0x000fca0000000003 */
[----:B------:R-:W-:-:S13]  /*65d0*/  FSETP.GT.AND P0, PT, |R0|, 1.469367938527859385e-39, PT ;  /* 0x001000000000780b */ /* 0x000fda0003f04200 */
[----:B------:R-:W-:Y:S05]  /*65e0*/  @P0 BRA P1, `(.L_x_89) ;  /* 0x00000000001c0947 */ /* 0x000fea0000800000 */
[----:B------:R-:W-:Y:S01]  /*65f0*/  IMAD.MOV.U32 R15, RZ, RZ, R5 ;  /* 0x000000ffff0f7224 */ /* 0x000fe200078e0005 */
[----:B------:R-:W-:Y:S01]  /*6600*/  MOV R20, RZ ;  /* 0x000000ff00147202 */ /* 0x000fe20000000f00 */
[----:B------:R-:W-:Y:S01]  /*6610*/  IMAD.MOV.U32 R21, RZ, RZ, 0x40590000 ;  /* 0x40590000ff157424 */ /* 0x000fe200078e00ff */
[----:B------:R-:W-:-:S07]  /*6620*/  MOV R22, 0x6640 ;  /* 0x0000664000167802 */ /* 0x000fce0000000f00 */
[----:B------:R-:W-:Y:S05]  /*6630*/  CALL.REL.NOINC `($__internal_1_$__cuda_sm20_div_rn_f64_full) ;  /* 0x00000004002c7944 */ /* 0x000fea0003c00000 */
[----:B------:R-:W-:Y:S01]  /*6640*/  IMAD.MOV.U32 R2, RZ, RZ, R4 ;  /* 0x000000ffff027224 */ /* 0x000fe200078e0004 */
[----:B------:R-:W-:-:S07]  /*6650*/  MOV R3, R5 ;  /* 0x0000000500037202 */ /* 0x000fce0000000f00 */
.L_x_89:
[----:B------:R-:W0:Y:S01]  /*6660*/  MUFU.RCP64H R5, 100 ;  /* 0x4059000000057908 */ /* 0x000e220000001800 */
[----:B------:R-:W-:Y:S01]  /*6670*/  IMAD.MOV.U32 R8, RZ, RZ, 0x0 ;  /* 0x00000000ff087424 */ /* 0x000fe200078e00ff */
[----:B------:R-:W-:Y:S01]  /*6680*/  MOV R4, 0x1 ;  /* 0x0000000100047802 */ /* 0x000fe20000000f00 */
[----:B------:R-:W-:Y:S01]  /*6690*/  IMAD.MOV.U32 R9, RZ, RZ, 0x40590000 ;  /* 0x40590000ff097424 */ /* 0x000fe200078e00ff */
[----:B------:R-:W1:Y:S01]  /*66a0*/  LDCU.64 UR4, c[0x0][0x388] ;  /* 0x00007100ff0477ac */ /* 0x000e620008000a00 */
[----:B------:R-:W-:-:S04]  /*66b0*/  FSETP.GEU.AND P1, PT, |R7|, 6.5827683646048100446e-37, PT ;  /* 0x036000000700780b */ /* 0x000fc80003f2e200 */
[----:B0-----:R-:W-:Y:S01]  /*66c0*/  DFMA R10, R4, -R8, 1 ;  /* 0x3ff00000040a742b */ /* 0x001fe20000000808 */
[----:B-1----:R-:W-:-:S07]  /*66d0*/  UIMAD.WIDE.U32 UR4, UR42, 0x8, UR4 ;  /* 0x000000082a0478a5 */ /* 0x002fce000f8e0004 */
[----:B------:R-:W-:Y:S01]  /*66e0*/  DFMA R10, R10, R10, R10 ;  /* 0x0000000a0a0a722b */ /* 0x000fe2000000000a */
[----:B------:R-:W-:Y:S02]  /*66f0*/  IMAD.U32 R12, RZ, RZ, UR4 ;  /* 0x00000004ff0c7e24 */ /* 0x000fe4000f8e00ff */
[----:B------:R-:W-:-:S05]  /*6700*/  IMAD.U32 R13, RZ, RZ, UR5 ;  /* 0x00000005ff0d7e24 */ /* 0x000fca000f8e00ff */
[----:B------:R-:W-:Y:S01]  /*6710*/  DFMA R10, R4, R10, R4 ;  /* 0x0000000a040a722b */ /* 0x000fe20000000004 */
[----:B------:R0:W-:Y:S07]  /*6720*/  STG.E.64 desc[UR36][R12.64], R2 ;  /* 0x000000020c007986 */ /* 0x0001ee000c101b24 */
[----:B------:R-:W-:-:S08]  /*6730*/  DFMA R8, R10, -R8, 1 ;  /* 0x3ff000000a08742b */ /* 0x000fd00000000808 */
[----:B------:R-:W-:-:S08]  /*6740*/  DFMA R10, R10, R8, R10 ;  /* 0x000000080a0a722b */ /* 0x000fd0000000000a */
[----:B------:R-:W-:-:S08]  /*6750*/  DMUL R4, R10, R6 ;  /* 0x000000060a047228 */ /* 0x000fd00000000000 */
[----:B------:R-:W-:-:S08]  /*6760*/  DFMA R8, R4, -100, R6 ;  /* 0xc05900000408782b */ /* 0x000fd00000000006 */
[----:B------:R-:W-:-:S10]  /*6770*/  DFMA R4, R10, R8, R4 ;  /* 0x000000080a04722b */ /* 0x000fd40000000004 */
[----:B------:R-:W-:-:S05]  /*6780*/  FFMA R0, RZ, 3.390625, R5 ;  /* 0x40590000ff007823 */ /* 0x000fca0000000005 */
[----:B------:R-:W-:-:S13]  /*6790*/  FSETP.GT.AND P0, PT, |R0|, 1.469367938527859385e-39, PT ;  /* 0x001000000000780b */ /* 0x000fda0003f04200 */
[----:B0-----:R-:W-:Y:S05]  /*67a0*/  @P0 BRA P1, `(.L_x_90) ;  /* 0x0000000000180947 */ /* 0x001fea0000800000 */
[----:B------:R-:W-:Y:S01]  /*67b0*/  MOV R4, R6 ;  /* 0x0000000600047202 */ /* 0x000fe20000000f00 */
[----:B------:R-:W-:Y:S01]  /*67c0*/  IMAD.MOV.U32 R15, RZ, RZ, R7 ;  /* 0x000000ffff0f7224 */ /* 0x000fe200078e0007 */
[----:B------:R-:W-:Y:S01]  /*67d0*/  MOV R21, 0x40590000 ;  /* 0x4059000000157802 */ /* 0x000fe20000000f00 */
[----:B------:R-:W-:Y:S01]  /*67e0*/  IMAD.MOV.U32 R20, RZ, RZ, RZ ;  /* 0x000000ffff147224 */ /* 0x000fe200078e00ff */
[----:B------:R-:W-:-:S07]  /*67f0*/  MOV R22, 0x6810 ;  /* 0x0000681000167802 */ /* 0x000fce0000000f00 */
[----:B------:R-:W-:Y:S05]  /*6800*/  CALL.REL.NOINC `($__internal_1_$__cuda_sm20_div_rn_f64_full) ;  /* 0x0000000000b87944 */ /* 0x000fea0003c00000 */
.L_x_90:
[----:B------:R-:W0:Y:S02]  /*6810*/  LDCU.64 UR4, c[0x0][0x380] ;  /* 0x00007000ff0477ac */ /* 0x000e240008000a00 */
[----:B0-----:R-:W-:-:S06]  /*6820*/  UIMAD.WIDE.U32 UR4, UR42, 0x8, UR4 ;  /* 0x000000082a0478a5 */ /* 0x001fcc000f8e0004 */
[----:B------:R-:W-:Y:S02]  /*6830*/  IMAD.U32 R2, RZ, RZ, UR4 ;  /* 0x00000004ff027e24 */ /* 0x000fe4000f8e00ff */
[----:B------:R-:W-:-:S05]  /*6840*/  IMAD.U32 R3, RZ, RZ, UR5 ;  /* 0x00000005ff037e24 */ /* 0x000fca000f8e00ff */
[----:B------:R-:W-:Y:S01]  /*6850*/  STG.E.64 desc[UR36][R2.64], R4 ;  /* 0x0000000402007986 */ /* 0x000fe2000c101b24 */
[----:B------:R-:W-:Y:S05]  /*6860*/  EXIT ;  /* 0x000000000000794d */ /* 0x000fea0003800000 */
        .weak           $__internal_0_$__cuda_sm20_dblrcp_rn_slowpath_v3
        .type           $__internal_0_$__cuda_sm20_dblrcp_rn_slowpath_v3,@function
        .size           $__internal_0_$__cuda_sm20_dblrcp_rn_slowpath_v3,($__internal_1_$__cuda_sm20_div_rn_f64_full - $__internal_0_$__cuda_sm20_dblrcp_rn_slowpath_v3)
$__internal_0_$__cuda_sm20_dblrcp_rn_slowpath_v3:
[----:B------:R-:W-:-:S14]  /*6870*/  DSETP.GTU.AND P0, PT, |R2|, +INF , PT ;  /* 0x7ff000000200742a */ /* 0x000fdc0003f0c200 */
[----:B------:R-:W-:Y:S05]  /*6880*/  @P0 BRA `(.L_x_91) ;  /* 0x00000000007c0947 */ /* 0x000fea0003800000 */
[----:B------:R-:W-:-:S04]  /*6890*/  LOP3.LUT R0, R3, 0x7fffffff, RZ, 0xc0, !PT ;  /* 0x7fffffff03007812 */ /* 0x000fc800078ec0ff */
[----:B------:R-:W-:-:S04]  /*68a0*/  IADD3 R4, PT, PT, R0, -0x1, RZ ;  /* 0xffffffff00047810 */ /* 0x000fc80007ffe0ff */
[----:B------:R-:W-:-:S13]  /*68b0*/  ISETP.GE.U32.AND P0, PT, R4, 0x7fefffff, PT ;  /* 0x7fefffff0400780c */ /* 0x000fda0003f06070 */
[----:B------:R-:W-:Y:S01]  /*68c0*/  @P0 LOP3.LUT R5, R3, 0x7ff00000, RZ, 0x3c, !PT ;  /* 0x7ff0000003050812 */ /* 0x000fe200078e3cff */
[----:B------:R-:W-:Y:S01]  /*68d0*/  @P0 IMAD.MOV.U32 R4, RZ, RZ, RZ ;  /* 0x000000ffff040224 */ /* 0x000fe200078e00ff */
[----:B------:R-:W-:Y:S06]  /*68e0*/  @P0 BRA `(.L_x_92) ;  /* 0x00000000006c0947 */ /* 0x000fec0003800000 */
[----:B------:R-:W-:-:S13]  /*68f0*/  ISETP.GE.U32.AND P0, PT, R0, 0x1000001, PT ;  /* 0x010000010000780c */ /* 0x000fda0003f06070 */
[----:B------:R-:W-:Y:S05]  /*6900*/  @!P0 BRA `(.L_x_93) ;  /* 0x0000000000348947 */ /* 0x000fea0003800000 */
[----:B------:R-:W-:Y:S01]  /*6910*/  VIADD R5, R3, 0xc0200000 ;  /* 0xc020000003057836 */ /* 0x000fe20000000000 */
[----:B------:R-:W-:-:S03]  /*6920*/  MOV R4, R2 ;  /* 0x0000000200047202 */ /* 0x000fc60000000f00 */
[----:B------:R-:W0:Y:S03]  /*6930*/  MUFU.RCP64H R7, R5 ;  /* 0x0000000500077308 */ /* 0x000e260000001800 */
[----:B0-----:R-:W-:-:S08]  /*6940*/  DFMA R8, -R4, R6, 1 ;  /* 0x3ff000000408742b */ /* 0x001fd00000000106 */
[----:B------:R-:W-:-:S08]  /*6950*/  DFMA R8, R8, R8, R8 ;  /* 0x000000080808722b */ /* 0x000fd00000000008 */
[----:B------:R-:W-:-:S08]  /*6960*/  DFMA R8, R6, R8, R6 ;  /* 0x000000080608722b */ /* 0x000fd00000000006 */
[----:B------:R-:W-:-:S08]  /*6970*/  DFMA R6, -R4, R8, 1 ;  /* 0x3ff000000406742b */ /* 0x000fd00000000108 */
[----:B------:R-:W-:-:S08]  /*6980*/  DFMA R6, R8, R6, R8 ;  /* 0x000000060806722b */ /* 0x000fd00000000008 */
[----:B------:R-:W-:-:S08]  /*6990*/  DMUL R6, R6, 2.2250738585072013831e-308 ;  /* 0x0010000006067828 */ /* 0x000fd00000000000 */
[----:B------:R-:W-:-:S08]  /*69a0*/  DFMA R2, -R2, R6, 1 ;  /* 0x3ff000000202742b */ /* 0x000fd00000000106 */
[----:B------:R-:W-:-:S08]  /*69b0*/  DFMA R2, R2, R2, R2 ;  /* 0x000000020202722b */ /* 0x000fd00000000002 */
[----:B------:R-:W-:Y:S01]  /*69c0*/  DFMA R4, R6, R2, R6 ;  /* 0x000000020604722b */ /* 0x000fe20000000006 */
[----:B------:R-:W-:Y:S10]  /*69d0*/  BRA `(.L_x_92) ;  /* 0x0000000000307947 */ /* 0x000ff40003800000 */
.L_x_93:
[----:B------:R-:W-:Y:S01]  /*69e0*/  DMUL R2, R2, 8.11296384146066816958e+31 ;  /* 0x4690000002027828 */ /* 0x000fe20000000000 */
[----:B------:R-:W-:-:S05]  /*69f0*/  IMAD.MOV.U32 R4, RZ, RZ, R6 ;  /* 0x000000ffff047224 */ /* 0x000fca00078e0006 */
[----:B------:R-:W0:Y:S02]  /*6a00*/  MUFU.RCP64H R5, R3 ;  /* 0x0000000300057308 */ /* 0x000e240000001800 */
[----:B0-----:R-:W-:-:S08]  /*6a10*/  DFMA R6, -R2, R4, 1 ;  /* 0x3ff000000206742b */ /* 0x001fd00000000104 */
[----:B------:R-:W-:-:S08]  /*6a20*/  DFMA R6, R6, R6, R6 ;  /* 0x000000060606722b */ /* 0x000fd00000000006 */
[----:B------:R-:W-:-:S08]  /*6a30*/  DFMA R6, R4, R6, R4 ;  /* 0x000000060406722b */ /* 0x000fd00000000004 */
[----:B------:R-:W-:-:S08]  /*6a40*/  DFMA R4, -R2, R6, 1 ;  /* 0x3ff000000204742b */ /* 0x000fd00000000106 */
[----:B------:R-:W-:-:S08]  /*6a50*/  DFMA R4, R6, R4, R6 ;  /* 0x000000040604722b */ /* 0x000fd00000000006 */
[----:B------:R-:W-:Y:S01]  /*6a60*/  DMUL R4, R4, 8.11296384146066816958e+31 ;  /* 0x4690000004047828 */ /* 0x000fe20000000000 */
[----:B------:R-:W-:Y:S10]  /*6a70*/  BRA `(.L_x_92) ;  /* 0x0000000000087947 */ /* 0x000ff40003800000 */
.L_x_91:
[----:B------:R-:W-:Y:S01]  /*6a80*/  LOP3.LUT R5, R3, 0x80000, RZ, 0xfc, !PT ;  /* 0x0008000003057812 */ /* 0x000fe200078efcff */
[----:B------:R-:W-:-:S07]  /*6a90*/  IMAD.MOV.U32 R4, RZ, RZ, R2 ;  /* 0x000000ffff047224 */ /* 0x000fce00078e0002 */
.L_x_92:
[----:B------:R-:W-:Y:S01]  /*6aa0*/  IMAD.MOV.U32 R2, RZ, RZ, R10 ;  /* 0x000000ffff027224 */ /* 0x000fe200078e000a */
[----:B------:R-:W-:Y:S01]  /*6ab0*/  MOV R3, 0x0 ;  /* 0x0000000000037802 */ /* 0x000fe20000000f00 */
[----:B------:R-:W-:Y:S01]  /*6ac0*/  IMAD.MOV.U32 R31, RZ, RZ, R5 ;  /* 0x000000ffff1f7224 */ /* 0x000fe200078e0005 */
[----:B------:R-:W-:Y:S02]  /*6ad0*/  MOV R30, R4 ;  /* 0x00000004001e7202 */ /* 0x000fe40000000f00 */
[----:B------:R-:W-:Y:S05]  /*6ae0*/  RET.REL.NODEC R2 `(_Z17euler_for_unknownPdS_ilb) ;  /* 0xffffff9402447950 */ /* 0x000fea0003c3ffff */
        .weak           $__internal_1_$__cuda_sm20_div_rn_f64_full
        .type           $__internal_1_$__cuda_sm20_div_rn_f64_full,@function
        .size           $__internal_1_$__cuda_sm20_div_rn_f64_full,($__internal_2_$__cuda_sm20_dsqrt_rn_f64_mediumpath_v1 - $__internal_1_$__cuda_sm20_div_rn_f64_full)
$__internal_1_$__cuda_sm20_div_rn_f64_full:
[C---:B------:R-:W-:Y:S01]  /*6af0*/  FSETP.GEU.AND P0, PT, |R21|.reuse, 1.469367938527859385e-39, PT ;  /* 0x001000001500780b */ /* 0x040fe20003f0e200 */
[----:B------:R-:W-:Y:S01]  /*6b00*/  IMAD.MOV.U32 R14, RZ, RZ, R4 ;  /* 0x000000ffff0e7224 */ /* 0x000fe200078e0004 */
[----:B------:R-:W-:Y:S01]  /*6b10*/  LOP3.LUT R2, R21, 0x800fffff, RZ, 0xc0, !PT ;  /* 0x800fffff15027812 */ /* 0x000fe200078ec0ff */
[----:B------:R-:W-:Y:S01]  /*6b20*/  IMAD.MOV.U32 R27, RZ, RZ, 0x1ca00000 ;  /* 0x1ca00000ff1b7424 */ /* 0x000fe200078e00ff */
[----:B------:R-:W-:Y:S01]  /*6b30*/  MOV R4, 0x1 ;  /* 0x0000000100047802 */ /* 0x000fe20000000f00 */
[----:B------:R-:W-:Y:S01]  /*6b40*/  BSSY.RECONVERGENT B1, `(.L_x_94) ;  /* 0x0000054000017945 */ /* 0x000fe20003800200 */
[----:B------:R-:W-:Y:S01]  /*6b50*/  LOP3.LUT R3, R2, 0x3ff00000, RZ, 0xfc, !PT ;  /* 0x3ff0000002037812 */ /* 0x000fe200078efcff */
[----:B------:R-:W-:Y:S01]  /*6b60*/  IMAD.MOV.U32 R2, RZ, RZ, R20 ;  /* 0x000000ffff027224 */ /* 0x000fe200078e0014 */
[C---:B------:R-:W-:Y:S02]  /*6b70*/  FSETP.GEU.AND P2, PT, |R15|.reuse, 1.469367938527859385e-39, PT ;  /* 0x001000000f00780b */ /* 0x040fe40003f4e200 */
[----:B------:R-:W-:-:S02]  /*6b80*/  LOP3.LUT R32, R15, 0x7ff00000, RZ, 0xc0, !PT ;  /* 0x7ff000000f207812 */ /* 0x000fc400078ec0ff */
[----:B------:R-:W-:Y:S01]  /*6b90*/  LOP3.LUT R29, R21, 0x7ff00000, RZ, 0xc0, !PT ;  /* 0x7ff00000151d7812 */ /* 0x000fe200078ec0ff */
[----:B------:R-:W-:Y:S02]  /*6ba0*/  @!P0 DMUL R2, R20, 8.98846567431157953865e+307 ;  /* 0x7fe0000014028828 */ /* 0x000fe40000000000 */
[----:B------:R-:W-:Y:S01]  /*6bb0*/  IMAD.MOV.U32 R23, RZ, RZ, R32 ;  /* 0x000000ffff177224 */ /* 0x000fe200078e0020 */
[----:B------:R-:W-:-:S03]  /*6bc0*/  ISETP.GE.U32.AND P1, PT, R32, R29, PT ;  /* 0x0000001d2000720c */ /* 0x000fc60003f26070 */
[----:B------:R-:W0:Y:S02]  /*6bd0*/  MUFU.RCP64H R5, R3 ;  /* 0x0000000300057308 */ /* 0x000e240000001800 */
[----:B------:R-:W-:-:S04]  /*6be0*/  @!P2 LOP3.LUT R0, R21, 0x7ff00000, RZ, 0xc0, !PT ;  /* 0x7ff000001500a812 */ /* 0x000fc800078ec0ff */
[----:B------:R-:W-:Y:S01]  /*6bf0*/  @!P2 ISETP.GE.U32.AND P3, PT, R32, R0, PT ;  /* 0x000000002000a20c */ /* 0x000fe20003f66070 */
[----:B------:R-:W-:Y:S01]  /*6c00*/  IMAD.MOV.U32 R0, RZ, RZ, R29 ;  /* 0x000000ffff007224 */ /* 0x000fe200078e001d */
[----:B------:R-:W-:-:S05]  /*6c10*/  @!P0 LOP3.LUT R0, R3, 0x7ff00000, RZ, 0xc0, !PT ;  /* 0x7ff0000003008812 */ /* 0x000fca00078ec0ff */
[----:B------:R-:W-:Y:S01]  /*6c20*/  VIADD R34, R0, 0xffffffff ;  /* 0xffffffff00227836 */ /* 0x000fe20000000000 */
[----:B0-----:R-:W-:-:S08]  /*6c30*/  DFMA R8, R4, -R2, 1 ;  /* 0x3ff000000408742b */ /* 0x001fd00000000802 */
[----:B------:R-:W-:-:S08]  /*6c40*/  DFMA R8, R8, R8, R8 ;  /* 0x000000080808722b */ /* 0x000fd00000000008 */
[----:B------:R-:W-:Y:S01]  /*6c50*/  DFMA R10, R4, R8, R4 ;  /* 0x00000008040a722b */ /* 0x000fe20000000004 */
[C---:B------:R-:W-:Y:S01]  /*6c60*/  @!P2 SEL R9, R27.reuse, 0x63400000, !P3 ;  /* 0x634000001b09a807 */ /* 0x040fe20005800000 */
[----:B------:R-:W-:Y:S01]  /*6c70*/  IMAD.MOV.U32 R4, RZ, RZ, R14 ;  /* 0x000000ffff047224 */ /* 0x000fe200078e000e */
[----:B------:R-:W-:Y:S02]  /*6c80*/  SEL R5, R27, 0x63400000, !P1 ;  /* 0x634000001b057807 */ /* 0x000fe40004800000 */
[--C-:B------:R-:W-:Y:S02]  /*6c90*/  @!P2 LOP3.LUT R9, R9, 0x80000000, R15.reuse, 0xf8, !PT ;  /* 0x800000000909a812 */ /* 0x100fe400078ef80f */
[----:B------:R-:W-:Y:S01]  /*6ca0*/  LOP3.LUT R5, R5, 0x800fffff, R15, 0xf8, !PT ;  /* 0x800fffff05057812 */ /* 0x000fe200078ef80f */
[----:B------:R-:W-:Y:S01]  /*6cb0*/  DFMA R12, R10, -R2, 1 ;  /* 0x3ff000000a0c742b */ /* 0x000fe20000000802 */
[----:B------:R-:W-:Y:S02]  /*6cc0*/  @!P2 LOP3.LUT R9, R9, 0x100000, RZ, 0xfc, !PT ;  /* 0x001000000909a812 */ /* 0x000fe400078efcff */
[----:B------:R-:W-:-:S05]  /*6cd0*/  @!P2 MOV R8, RZ ;  /* 0x000000ff0008a202 */ /* 0x000fca0000000f00 */
[----:B------:R-:W-:Y:S02]  /*6ce0*/  DFMA R12, R10, R12, R10 ;  /* 0x0000000c0a0c722b */ /* 0x000fe4000000000a */
[----:B------:R-:W-:-:S08]  /*6cf0*/  @!P2 DFMA R4, R4, 2, -R8 ;  /* 0x400000000404a82b */ /* 0x000fd00000000808 */
[----:B------:R-:W-:Y:S02]  /*6d00*/  DMUL R8, R12, R4 ;  /* 0x000000040c087228 */ /* 0x000fe40000000000 */
[----:B------:R-:W-:-:S04]  /*6d10*/  @!P2 LOP3.LUT R23, R5, 0x7ff00000, RZ, 0xc0, !PT ;  /* 0x7ff000000517a812 */ /* 0x000fc800078ec0ff */
[----:B------:R-:W-:Y:S02]  /*6d20*/  IADD3 R29, PT, PT, R23, -0x1, RZ ;  /* 0xffffffff171d7810 */ /* 0x000fe40007ffe0ff */
[----:B------:R-:W-:Y:S02]  /*6d30*/  DFMA R10, R8, -R2, R4 ;  /* 0x80000002080a722b */ /* 0x000fe40000000004 */
[----:B------:R-:W-:-:S04]  /*6d40*/  ISETP.GT.U32.AND P0, PT, R29, 0x7feffffe, PT ;  /* 0x7feffffe1d00780c */ /* 0x000fc80003f04070 */
[----:B------:R-:W-:Y:S02]  /*6d50*/  ISETP.GT.U32.OR P0, PT, R34, 0x7feffffe, P0 ;  /* 0x7feffffe2200780c */ /* 0x000fe40000704470 */
[----:B------:R-:W-:-:S11]  /*6d60*/  DFMA R12, R12, R10, R8 ;  /* 0x0000000a0c0c722b */ /* 0x000fd60000000008 */
[----:B------:R-:W-:Y:S05]  /*6d70*/  @P0 BRA `(.L_x_95) ;  /* 0x00000000006c0947 */ /* 0x000fea0003800000 */
[----:B------:R-:W-:Y:S01]  /*6d80*/  LOP3.LUT R9, R21, 0x7ff00000, RZ, 0xc0, !PT ;  /* 0x7ff0000015097812 */ /* 0x000fe200078ec0ff */
[----:B------:R-:W-:-:S03]  /*6d90*/  IMAD.MOV.U32 R10, RZ, RZ, RZ ;  /* 0x000000ffff0a7224 */ /* 0x000fc600078e00ff */
[CC--:B------:R-:W-:Y:S02]  /*6da0*/  VIADDMNMX R0, R32.reuse, -R9.reuse, 0xb9600000, !PT ;  /* 0xb960000020007446 */ /* 0x0c0fe40007800909 */
[----:B------:R-:W-:Y:S02]  /*6db0*/  ISETP.GE.U32.AND P0, PT, R32, R9, PT ;  /* 0x000000092000720c */ /* 0x000fe40003f06070 */
[----:B------:R-:W-:Y:S02]  /*6dc0*/  VIMNMX R0, PT, PT, R0, 0x46a00000, PT ;  /* 0x46a0000000007848 */ /* 0x000fe40003fe0100 */
[----:B------:R-:W-:-:S05]  /*6dd0*/  SEL R27, R27, 0x63400000, !P0 ;  /* 0x634000001b1b7807 */ /* 0x000fca0004000000 */
[----:B------:R-:W-:-:S05]  /*6de0*/  IMAD.IADD R0, R0, 0x1, -R27 ;  /* 0x0000000100007824 */ /* 0x000fca00078e0a1b */
[----:B------:R-:W-:-:S06]  /*6df0*/  IADD3 R11, PT, PT, R0, 0x7fe00000, RZ ;  /* 0x7fe00000000b7810 */ /* 0x000fcc0007ffe0ff */
[----:B------:R-:W-:-:S10]  /*6e00*/  DMUL R8, R12, R10 ;  /* 0x0000000a0c087228 */ /* 0x000fd40000000000 */
[----:B------:R-:W-:-:S13]  /*6e10*/  FSETP.GTU.AND P0, PT, |R9|, 1.469367938527859385e-39, PT ;  /* 0x001000000900780b */ /* 0x000fda0003f0c200 */
[----:B------:R-:W-:Y:S05]  /*6e20*/  @P0 BRA `(.L_x_96) ;  /* 0x0000000000940947 */ /* 0x000fea0003800000 */
[----:B------:R-:W-:Y:S01]  /*6e30*/  DFMA R2, R12, -R2, R4 ;  /* 0x800000020c02722b */ /* 0x000fe20000000004 */
[----:B------:R-:W-:-:S09]  /*6e40*/  IMAD.MOV.U32 R10, RZ, RZ, RZ ;  /* 0x000000ffff0a7224 */ /* 0x000fd200078e00ff */
[C---:B------:R-:W-:Y:S02]  /*6e50*/  FSETP.NEU.AND P0, PT, R3.reuse, RZ, PT ;  /* 0x000000ff0300720b */ /* 0x040fe40003f0d000 */
[----:B------:R-:W-:-:S04]  /*6e60*/  LOP3.LUT R21, R3, 0x80000000, R21, 0x48, !PT ;  /* 0x8000000003157812 */ /* 0x000fc800078e4815 */
[----:B------:R-:W-:-:S07]  /*6e70*/  LOP3.LUT R11, R21, R11, RZ, 0xfc, !PT ;  /* 0x0000000b150b7212 */ /* 0x000fce00078efcff */
[----:B------:R-:W-:Y:S05]  /*6e80*/  @!P0 BRA `(.L_x_96) ;  /* 0x00000000007c8947 */ /* 0x000fea0003800000 */
[----:B------:R-:W-:Y:S01]  /*6e90*/  IADD3 R3, PT, PT, -R0, RZ, RZ ;  /* 0x000000ff00037210 */ /* 0x000fe20007ffe1ff */
[----:B------:R-:W-:Y:S01]  /*6ea0*/  IMAD.MOV.U32 R2, RZ, RZ, RZ ;  /* 0x000000ffff027224 */ /* 0x000fe200078e00ff */
[----:B------:R-:W-:-:S05]  /*6eb0*/  DMUL.RP R10, R12, R10 ;  /* 0x0000000a0c0a7228 */ /* 0x000fca0000008000 */
[----:B------:R-:W-:-:S05]  /*6ec0*/  DFMA R2, R8, -R2, R12 ;  /* 0x800000020802722b */ /* 0x000fca000000000c */
[----:B------:R-:W-:Y:S02]  /*6ed0*/  LOP3.LUT R21, R11, R21, RZ, 0x3c, !PT ;  /* 0x000000150b157212 */ /* 0x000fe400078e3cff */
[----:B------:R-:W-:-:S04]  /*6ee0*/  IADD3 R2, PT, PT, -R0, -0x43300000, RZ ;  /* 0xbcd0000000027810 */ /* 0x000fc80007ffe1ff */
[----:B------:R-:W-:-:S04]  /*6ef0*/  FSETP.NEU.AND P0, PT, |R3|, R2, PT ;  /* 0x000000020300720b */ /* 0x000fc80003f0d200 */
[----:B------:R-:W-:Y:S02]  /*6f00*/  FSEL R8, R10, R8, !P0 ;  /* 0x000000080a087208 */ /* 0x000fe40004000000 */
[----:B------:R-:W-:Y:S01]  /*6f10*/  FSEL R9, R21, R9, !P0 ;  /* 0x0000000915097208 */ /* 0x000fe20004000000 */
[----:B------:R-:W-:Y:S06]  /*6f20*/  BRA `(.L_x_96) ;  /* 0x0000000000547947 */ /* 0x000fec0003800000 */
.L_x_95:
[----:B------:R-:W-:-:S14]  /*6f30*/  DSETP.NAN.AND P0, PT, R14, R14, PT ;  /* 0x0000000e0e00722a */ /* 0x000fdc0003f08000 */
[----:B------:R-:W-:Y:S05]  /*6f40*/  @P0 BRA `(.L_x_97) ;  /* 0x0000000000440947 */ /* 0x000fea0003800000 */
[----:B------:R-:W-:-:S14]  /*6f50*/  DSETP.NAN.AND P0, PT, R20, R20, PT ;  /* 0x000000141400722a */ /* 0x000fdc0003f08000 */
[----:B------:R-:W-:Y:S05]  /*6f60*/  @P0 BRA `(.L_x_98) ;  /* 0x0000000000300947 */ /* 0x000fea0003800000 */
[----:B------:R-:W-:Y:S01]  /*6f70*/  ISETP.NE.AND P0, PT, R23, R0, PT ;  /* 0x000000001700720c */ /* 0x000fe20003f05270 */
[----:B------:R-:W-:Y:S01]  /*6f80*/  IMAD.MOV.U32 R8, RZ, RZ, 0x0 ;  /* 0x00000000ff087424 */ /* 0x000fe200078e00ff */
[----:B------:R-:W-:-:S11]  /*6f90*/  MOV R9, 0xfff80000 ;  /* 0xfff8000000097802 */ /* 0x000fd60000000f00 */
[----:B------:R-:W-:Y:S05]  /*6fa0*/  @!P0 BRA `(.L_x_96) ;  /* 0x0000000000348947 */ /* 0x000fea0003800000 */
[----:B------:R-:W-:Y:S02]  /*6fb0*/  ISETP.NE.AND P0, PT, R23, 0x7ff00000, PT ;  /* 0x7ff000001700780c */ /* 0x000fe40003f05270 */
[----:B------:R-:W-:Y:S02]  /*6fc0*/  LOP3.LUT R9, R15, 0x80000000, R21, 0x48, !PT ;  /* 0x800000000f097812 */ /* 0x000fe400078e4815 */
[----:B------:R-:W-:-:S13]  /*6fd0*/  ISETP.EQ.OR P0, PT, R0, RZ, !P0 ;  /* 0x000000ff0000720c */ /* 0x000fda0004702670 */
[----:B------:R-:W-:Y:S01]  /*6fe0*/  @P0 LOP3.LUT R0, R9, 0x7ff00000, RZ, 0xfc, !PT ;  /* 0x7ff0000009000812 */ /* 0x000fe200078efcff */
[----:B------:R-:W-:Y:S02]  /*6ff0*/  @!P0 IMAD.MOV.U32 R8, RZ, RZ, RZ ;  /* 0x000000ffff088224 */ /* 0x000fe400078e00ff */
[----:B------:R-:W-:Y:S01]  /*7000*/  @P0 IMAD.MOV.U32 R8, RZ, RZ, RZ ;  /* 0x000000ffff080224 */ /* 0x000fe200078e00ff */
[----:B------:R-:W-:Y:S01]  /*7010*/  @P0 MOV R9, R0 ;  /* 0x0000000000090202 */ /* 0x000fe20000000f00 */
[----:B------:R-:W-:Y:S06]  /*7020*/  BRA `(.L_x_96) ;  /* 0x0000000000147947 */ /* 0x000fec0003800000 */
.L_x_98:
[----:B------:R-:W-:Y:S01]  /*7030*/  LOP3.LUT R9, R21, 0x80000, RZ, 0xfc, !PT ;  /* 0x0008000015097812 */ /* 0x000fe200078efcff */
[----:B------:R-:W-:Y:S01]  /*7040*/  IMAD.MOV.U32 R8, RZ, RZ, R20 ;  /* 0x000000ffff087224 */ /* 0x000fe200078e0014 */
[----:B------:R-:W-:Y:S06]  /*7050*/  BRA `(.L_x_96) ;  /* 0x0000000000087947 */ /* 0x000fec0003800000 */
.L_x_97:
[----:B------:R-:W-:Y:S01]  /*7060*/  LOP3.LUT R9, R15, 0x80000, RZ, 0xfc, !PT ;  /* 0x000800000f097812 */ /* 0x000fe200078efcff */
[----:B------:R-:W-:-:S07]  /*7070*/  IMAD.MOV.U32 R8, RZ, RZ, R14 ;  /* 0x000000ffff087224 */ /* 0x000fce00078e000e */
.L_x_96:
[----:B------:R-:W-:Y:S05]  /*7080*/  BSYNC.RECONVERGENT B1 ;  /* 0x0000000000017941 */ /* 0x000fea0003800200 */
.L_x_94:
[----:B------:R-:W-:Y:S02]  /*7090*/  HFMA2 R3, -RZ, RZ, 0, 0 ;  /* 0x00000000ff037431 */ /* 0x000fe400000001ff */
[----:B------:R-:W-:Y:S01]  /*70a0*/  IMAD.MOV.U32 R2, RZ, RZ, R22 ;  /* 0x000000ffff027224 */ /* 0x000fe200078e0016 */
[----:B------:R-:W-:Y:S01]  /*70b0*/  MOV R4, R8 ;  /* 0x0000000800047202 */ /* 0x000fe20000000f00 */
[----:B------:R-:W-:Y:S02]  /*70c0*/  IMAD.MOV.U32 R5, RZ, RZ, R9 ;  /* 0x000000ffff057224 */ /* 0x000fe400078e0009 */
[----:B------:R-:W-:Y:S05]  /*70d0*/  RET.REL.NODEC R2 `(_Z17euler_for_unknownPdS_ilb) ;  /* 0xffffff8c02c87950 */ /* 0x000fea0003c3ffff */
        .weak           $__internal_2_$__cuda_sm20_dsqrt_rn_f64_mediumpath_v1
        .type           $__internal_2_$__cuda_sm20_dsqrt_rn_f64_mediumpath_v1,@function
        .size           $__internal_2_$__cuda_sm20_dsqrt_rn_f64_mediumpath_v1,($__internal_3_$__cuda_sm20_sqrt_rn_f32_slowpath - $__internal_2_$__cuda_sm20_dsqrt_rn_f64_mediumpath_v1)
$__internal_2_$__cuda_sm20_dsqrt_rn_f64_mediumpath_v1:
[----:B------:R-:W-:Y:S01]  /*70e0*/  ISETP.GE.U32.AND P2, PT, R20, -0x3400000, PT ;  /* 0xfcc000001400780c */ /* 0x000fe20003f46070 */
[----:B------:R-:W-:Y:S01]  /*70f0*/  BSSY.RECONVERGENT B0, `(.L_x_99) ;  /* 0x0000027000007945 */ /* 0x000fe20003800200 */
[----:B------:R-:W-:Y:S01]  /*7100*/  IMAD.MOV.U32 R9, RZ, RZ, R7 ;  /* 0x000000ffff097224 */ /* 0x000fe200078e0007 */
[----:B------:R-:W-:Y:S01]  /*7110*/  MOV R20, R0 ;  /* 0x0000000000147202 */ /* 0x000fe20000000f00 */
[----:B------:R-:W-:Y:S02]  /*7120*/  IMAD.MOV.U32 R7, RZ, RZ, R21 ;  /* 0x000000ffff077224 */ /* 0x000fe400078e0015 */
[----:B------:R-:W-:-:S07]  /*7130*/  IMAD.MOV.U32 R21, RZ, RZ, R5 ;  /* 0x000000ffff157224 */ /* 0x000fce00078e0005 */
[----:B------:R-:W-:Y:S05]  /*7140*/  @!P2 BRA `(.L_x_100) ;  /* 0x000000000020a947 */ /* 0x000fea0003800000 */
[----:B------:R-:W-:-:S10]  /*7150*/  DFMA.RM R6, R8, R6, R20 ;  /* 0x000000060806722b */ /* 0x000fd40000004014 */
[----:B------:R-:W-:-:S05]  /*7160*/  IADD3 R8, P2, PT, R6, 0x1, RZ ;  /* 0x0000000106087810 */ /* 0x000fca0007f5e0ff */
[----:B------:R-:W-:-:S06]  /*7170*/  IMAD.X R9, RZ, RZ, R7, P2 ;  /* 0x000000ffff097224 */ /* 0x000fcc00010e0607 */
[----:B------:R-:W-:-:S08]  /*7180*/  DFMA.RP R12, -R6, R8, R12 ;  /* 0x00000008060c722b */ /* 0x000fd0000000810c */
[----:B------:R-:W-:-:S06]  /*7190*/  DSETP.GT.AND P2, PT, R12, RZ, PT ;  /* 0x000000ff0c00722a */ /* 0x000fcc0003f44000 */
[----:B------:R-:W-:Y:S02]  /*71a0*/  FSEL R6, R8, R6, P2 ;  /* 0x0000000608067208 */ /* 0x000fe40001000000 */
[----:B------:R-:W-:Y:S01]  /*71b0*/  FSEL R7, R9, R7, P2 ;  /* 0x0000000709077208 */ /* 0x000fe20001000000 */
[----:B------:R-:W-:Y:S06]  /*71c0*/  BRA `(.L_x_101) ;  /* 0x0000000000647947 */ /* 0x000fec0003800000 */
.L_x_100:
[----:B------:R-:W-:-:S14]  /*71d0*/  DSETP.NE.AND P2, PT, R12, RZ, PT ;  /* 0x000000ff0c00722a */ /* 0x000fdc0003f45000 */
[----:B------:R-:W-:Y:S05]  /*71e0*/  @!P2 BRA `(.L_x_102) ;  /* 0x000000000058a947 */ /* 0x000fea0003800000 */
[----:B------:R-:W-:-:S13]  /*71f0*/  ISETP.GE.AND P2, PT, R13, RZ, PT ;  /* 0x000000ff0d00720c */ /* 0x000fda0003f46270 */
[----:B------:R-:W-:Y:S01]  /*7200*/  @!P2 MOV R6, 0x0 ;  /* 0x000000000006a802 */ /* 0x000fe20000000f00 */
[----:B------:R-:W-:Y:S01]  /*7210*/  @!P2 IMAD.MOV.U32 R7, RZ, RZ, -0x80000 ;  /* 0xfff80000ff07a424 */ /* 0x000fe200078e00ff */
[----:B------:R-:W-:Y:S06]  /*7220*/  @!P2 BRA `(.L_x_101) ;  /* 0x00000000004ca947 */ /* 0x000fec0003800000 */
[----:B------:R-:W-:-:S13]  /*7230*/  ISETP.GT.AND P2, PT, R13, 0x7fefffff, PT ;  /* 0x7fefffff0d00780c */ /* 0x000fda0003f44270 */
[----:B------:R-:W-:Y:S05]  /*7240*/  @P2 BRA `(.L_x_102) ;  /* 0x0000000000402947 */ /* 0x000fea0003800000 */
[----:B------:R-:W-:Y:S01]  /*7250*/  DMUL R12, R12, 8.11296384146066816958e+31 ;  /* 0x469000000c0c7828 */ /* 0x000fe20000000000 */
[----:B------:R-:W-:Y:S01]  /*7260*/  IMAD.MOV.U32 R6, RZ, RZ, RZ ;  /* 0x000000ffff067224 */ /* 0x000fe200078e00ff */
[----:B------:R-:W-:Y:S01]  /*7270*/  MOV R20, 0x0 ;  /* 0x0000000000147802 */ /* 0x000fe20000000f00 */
[----:B------:R-:W-:-:S03]  /*7280*/  IMAD.MOV.U32 R21, RZ, RZ, 0x3fd80000 ;  /* 0x3fd80000ff157424 */ /* 0x000fc600078e00ff */
[----:B------:R-:W0:Y:S02]  /*7290*/  MUFU.RSQ64H R7, R13 ;  /* 0x0000000d00077308 */ /* 0x000e240000001c00 */
[----:B0-----:R-:W-:-:S08]  /*72a0*/  DMUL R8, R6, R6 ;  /* 0x0000000606087228 */ /* 0x001fd00000000000 */
[----:B------:R-:W-:-:S08]  /*72b0*/  DFMA R8, R12, -R8, 1 ;  /* 0x3ff000000c08742b */ /* 0x000fd00000000808 */
[----:B------:R-:W-:Y:S02]  /*72c0*/  DFMA R20, R8, R20, 0.5 ;  /* 0x3fe000000814742b */ /* 0x000fe40000000014 */
[----:B------:R-:W-:-:S08]  /*72d0*/  DMUL R8, R6, R8 ;  /* 0x0000000806087228 */ /* 0x000fd00000000000 */
[----:B------:R-:W-:-:S08]  /*72e0*/  DFMA R8, R20, R8, R6 ;  /* 0x000000081408722b */ /* 0x000fd00000000006 */
[----:B------:R-:W-:Y:S02]  /*72f0*/  DMUL R6, R12, R8 ;  /* 0x000000080c067228 */ /* 0x000fe40000000000 */
[----:B------:R-:W-:-:S06]  /*7300*/  VIADD R9, R9, 0xfff00000 ;  /* 0xfff0000009097836 */ /* 0x000fcc0000000000 */
[----:B------:R-:W-:-:S08]  /*7310*/  DFMA R20, R6, -R6, R12 ;  /* 0x800000060614722b */ /* 0x000fd0000000000c */
[----:B------:R-:W-:-:S10]  /*7320*/  DFMA R6, R8, R20, R6 ;  /* 0x000000140806722b */ /* 0x000fd40000000006 */
[----:B------:R-:W-:Y:S01]  /*7330*/  IADD3 R7, PT, PT, R7, -0x3500000, RZ ;  /* 0xfcb0000007077810 */ /* 0x000fe20007ffe0ff */
[----:B------:R-:W-:Y:S06]  /*7340*/  BRA `(.L_x_101) ;  /* 0x0000000000047947 */ /* 0x000fec0003800000 */
.L_x_102:
[----:B------:R-:W-:-:S11]  /*7350*/  DADD R6, R12, R12 ;  /* 0x000000000c067229 */ /* 0x000fd6000000000c */
.L_x_101:
[----:B------:R-:W-:Y:S05]  /*7360*/  BSYNC.RECONVERGENT B0 ;  /* 0x0000000000007941 */ /* 0x000fea0003800200 */
.L_x_99:
[----:B------:R-:W-:Y:S01]  /*7370*/  IMAD.MOV.U32 R0, RZ, RZ, R6 ;  /* 0x000000ffff007224 */ /* 0x000fe200078e0006 */
[----:B------:R-:W-:Y:S01]  /*7380*/  MOV R6, R14 ;  /* 0x0000000e00067202 */ /* 0x000fe20000000f00 */
[----:B------:R-:W-:Y:S02]  /*7390*/  IMAD.MOV.U32 R5, RZ, RZ, R7 ;  /* 0x000000ffff057224 */ /* 0x000fe400078e0007 */
[----:B------:R-:W-:-:S04]  /*73a0*/  IMAD.MOV.U32 R7, RZ, RZ, 0x0 ;  /* 0x00000000ff077424 */ /* 0x000fc800078e00ff */
[----:B------:R-:W-:Y:S05]  /*73b0*/  RET.REL.NODEC R6 `(_Z17euler_for_unknownPdS_ilb) ;  /* 0xffffff8c06107950 */ /* 0x000fea0003c3ffff */
        .weak           $__internal_3_$__cuda_sm20_sqrt_rn_f32_slowpath
        .type           $__internal_3_$__cuda_sm20_sqrt_rn_f32_slowpath,@function
        .size           $__internal_3_$__cuda_sm20_sqrt_rn_f32_slowpath,(.L_x_123 - $__internal_3_$__cuda_sm20_sqrt_rn_f32_slowpath)
$__internal_3_$__cuda_sm20_sqrt_rn_f32_slowpath:
[----:B------:R-:W-:-:S13]  /*73c0*/  LOP3.LUT P1, RZ, R0, 0x7fffffff, RZ, 0xc0, !PT ;  /* 0x7fffffff00ff7812 */ /* 0x000fda000782c0ff */
[----:B------:R-:W-:Y:S01]  /*73d0*/  @!P1 IMAD.MOV.U32 R5, RZ, RZ, R0 ;  /* 0x000000ffff059224 */ /* 0x000fe200078e0000 */
[----:B------:R-:W-:Y:S06]  /*73e0*/  @!P1 BRA `(.L_x_103) ;  /* 0x0000000000409947 */ /* 0x000fec0003800000 */
[----:B------:R-:W-:-:S13]  /*73f0*/  FSETP.GEU.FTZ.AND P1, PT, R0, RZ, PT ;  /* 0x000000ff0000720b */ /* 0x000fda0003f3e000 */
[----:B------:R-:W-:Y:S01]  /*7400*/  @!P1 MOV R5, 0x7fffffff ;  /* 0x7fffffff00059802 */ /* 0x000fe20000000f00 */
[----:B------:R-:W-:Y:S06]  /*7410*/  @!P1 BRA `(.L_x_103) ;  /* 0x0000000000349947 */ /* 0x000fec0003800000 */
[----:B------:R-:W-:-:S13]  /*7420*/  FSETP.GTU.FTZ.AND P1, PT, |R0|, +INF , PT ;  /* 0x7f8000000000780b */ /* 0x000fda0003f3c200 */
[----:B------:R-:W-:Y:S01]  /*7430*/  @P1 FADD.FTZ R5, R0, 1 ;  /* 0x3f80000000051421 */ /* 0x000fe20000010000 */
[----:B------:R-:W-:Y:S06]  /*7440*/  @P1 BRA `(.L_x_103) ;  /* 0x0000000000281947 */ /* 0x000fec0003800000 */
[----:B------:R-:W-:-:S13]  /*7450*/  FSETP.NEU.FTZ.AND P1, PT, |R0|, +INF , PT ;  /* 0x7f8000000000780b */ /* 0x000fda0003f3d200 */
[----:B------:R-:W-:-:S04]  /*7460*/  @P1 FFMA R6, R0, 1.84467440737095516160e+19, RZ ;  /* 0x5f80000000061823 */ /* 0x000fc800000000ff */
[----:B------:R-:W0:Y:S02]  /*7470*/  @P1 MUFU.RSQ R5, R6 ;  /* 0x0000000600051308 */ /* 0x000e240000001400 */
[----:B0-----:R-:W-:Y:S01]  /*7480*/  @P1 FMUL.FTZ R7, R6, R5 ;  /* 0x0000000506071220 */ /* 0x001fe20000410000 */
[----:B------:R-:W-:Y:S01]  /*7490*/  @P1 FMUL.FTZ R9, R5, 0.5 ;  /* 0x3f00000005091820 */ /* 0x000fe20000410000 */
[----:B------:R-:W-:Y:S02]  /*74a0*/  @!P1 IMAD.MOV.U32 R5, RZ, RZ, R0 ;  /* 0x000000ffff059224 */ /* 0x000fe400078e0000 */
[----:B------:R-:W-:-:S04]  /*74b0*/  @P1 FADD.FTZ R8, -R7, -RZ ;  /* 0x800000ff07081221 */ /* 0x000fc80000010100 */
[----:B------:R-:W-:-:S04]  /*74c0*/  @P1 FFMA R8, R7, R8, R6 ;  /* 0x0000000807081223 */ /* 0x000fc80000000006 */
[----:B------:R-:W-:-:S04]  /*74d0*/  @P1 FFMA R8, R8, R9, R7 ;  /* 0x0000000908081223 */ /* 0x000fc80000000007 */
[----:B------:R-:W-:-:S07]  /*74e0*/  @P1 FMUL.FTZ R5, R8, 2.3283064365386962891e-10 ;  /* 0x2f80000008051820 */ /* 0x000fce0000410000 */
.L_x_103:
[----:B------:R-:W-:Y:S01]  /*74f0*/  MOV R6, R10 ;  /* 0x0000000a00067202 */ /* 0x000fe20000000f00 */
[----:B------:R-:W-:Y:S02]  /*7500*/  IMAD.MOV.U32 R7, RZ, RZ, 0x0 ;  /* 0x00000000ff077424 */ /* 0x000fe400078e00ff */
[----:B------:R-:W-:Y:S02]  /*7510*/  IMAD.MOV.U32 R40, RZ, RZ, R5 ;  /* 0x000000ffff287224 */ /* 0x000fe400078e0005 */
[----:B------:R-:W-:Y:S05]  /*7520*/  RET.REL.NODEC R6 `(_Z17euler_for_unknownPdS_ilb) ;  /* 0xffffff8806b47950 */ /* 0x000fea0003c3ffff */
.L_x_104:
[----:B------:R-:W-:-:S00]  /*7530*/  BRA `(.L_x_104) ;  /* 0xfffffffc00fc7947 */ /* 0x000fc0000383ffff */
[----:B------:R-:W-:-:S00]  /*7540*/  NOP ;  /* 0x0000000000007918 */ /* 0x000fc00000000000 */
        /* <DEDUP_REMOVED lines=11> */
.L_x_123:


//--------------------- .text._Z13classic_eulerPdil --------------------------
	.section	.text._Z13classic_eulerPdil,"ax",@progbits
	.align	128
        .global         _Z13classic_eulerPdil
        .type           _Z13classic_eulerPdil,@function
        .size           _Z13classic_eulerPdil,(.L_x_125 - _Z13classic_eulerPdil)
        .other          _Z13classic_eulerPdil,@"STO_CUDA_ENTRY STV_DEFAULT"
_Z13classic_eulerPdil:
.text._Z13classic_eulerPdil:
[----:B------:R-:W-:Y:S08]  /*0000*/  LDC R1, c[0x0][0x37c] ;  /* 0x0000df00ff017b82 */ /* 0x000ff00000000800 */
[----:B------:R-:W0:Y:S01]  /*0010*/  S2UR UR5, SR_CTAID.X ;  /* 0x00000000000579c3 */ /* 0x000e220000002500 */
[----:B------:R-:W1:Y:S01]  /*0020*/  S2R R3, SR_TID.X ;  /* 0x0000000000037919 */ /* 0x000e620000002100 */
[----:B------:R-:W0:Y:S06]  /*0030*/  LDCU UR4, c[0x0][0x360] ;  /* 0x00006c00ff0477ac */ /* 0x000e2c0008000800 */
[----:B------:R-:W2:Y:S08]  /*0040*/  LDC R0, c[0x0][0x388] ;  /* 0x0000e200ff007b82 */ /* 0x000eb00000000800 */
[----:B------:R-:W1:Y:S01]  /*0050*/  LDC.64 R4, c[0x0][0x390] ;  /* 0x0000e400ff047b82 */ /* 0x000e620000000a00 */
[----:B0-----:R-:W-:-:S02]  /*0060*/  UIMAD UR4, UR4, UR5, URZ ;  /* 0x00000005040472a4 */ /* 0x001fc4000f8e02ff */
[----:B--2---:R-:W-:-:S04]  /*0070*/  ISETP.LE.AND P0, PT, R0, UR5, PT ;  /* 0x0000000500007c0c */ /* 0x004fc8000bf03270 */
[----:B-1----:R-:W-:-:S04]  /*0080*/  IADD3 R0, P1, P2, R4, UR4, R3 ;  /* 0x0000000404007c10 */ /* 0x002fc8000fa3e003 */
[----:B------:R-:W-:-:S05]  /*0090*/  IADD3.X R2, PT, PT, RZ, R5, RZ, P1, P2 ;  /* 0x00000005ff027210 */ /* 0x000fca0000fe44ff */
[----:B------:R-:W-:Y:S05]  /*00a0*/  @P0 EXIT ;  /* 0x000000000000094d */ /* 0x000fea0003800000 */
[----:B------:R-:W0:Y:S01]  /*00b0*/  LDC R10, c[0x0][0x370] ;  /* 0x0000dc00ff0a7b82 */ /* 0x000e220000000800 */
[----:B------:R-:W-:Y:S01]  /*00c0*/  LOP3.LUT R2, R2, 0xf7dcefdd, RZ, 0x3c, !PT ;  /* 0xf7dcefdd02027812 */ /* 0x000fe200078e3cff */
[----:B------:R-:W-:Y:S01]  /*00d0*/  IMAD.U32 R7, RZ, RZ, UR5 ;  /* 0x00000005ff077e24 */ /* 0x000fe2000f8e00ff */
[----:B------:R-:W-:Y:S01]  /*00e0*/  LOP3.LUT R0, R0, 0xaad26b49, RZ, 0x3c, !PT ;  /* 0xaad26b4900007812 */ /* 0x000fe200078e3cff */
[----:B------:R-:W1:Y:S02]  /*00f0*/  LDCU.64 UR6, c[0x0][0x358] ;  /* 0x00006b00ff0677ac */ /* 0x000e640008000a00 */
[----:B------:R-:W-:Y:S02]  /*0100*/  IMAD R5, R2, -0x658354e5, RZ ;  /* 0x9a7cab1b02057824 */ /* 0x000fe400078e02ff */
[----:B------:R-:W-:Y:S02]  /*0110*/  IMAD R0, R0, 0x4182bed5, RZ ;  /* 0x4182bed500007824 */ /* 0x000fe400078e02ff */
[C---:B------:R-:W-:Y:S01]  /*0120*/  VIADD R6, R5.reuse, 0x1f123bb5 ;  /* 0x1f123bb505067836 */ /* 0x040fe20000000000 */
[----:B------:R-:W-:Y:S01]  /*0130*/  LOP3.LUT R8, R5, 0x5491333, RZ, 0x3c, !PT ;  /* 0x0549133305087812 */ /* 0x000fe200078e3cff */
[C---:B------:R-:W-:Y:S01]  /*0140*/  VIADD R9, R0.reuse, 0x75bcd15 ;  /* 0x075bcd1500097836 */ /* 0x040fe20000000000 */
[----:B------:R-:W-:-:S02]  /*0150*/  IADD3 R5, PT, PT, R0, 0x64f0c9, R5 ;  /* 0x0064f0c900057810 */ /* 0x000fc40007ffe005 */
[C---:B------:R-:W-:Y:S02]  /*0160*/  IADD3 R4, PT, PT, R0.reuse, 0x583f19, RZ ;  /* 0x00583f1900047810 */ /* 0x040fe40007ffe0ff */
[----:B------:R-:W-:-:S07]  /*0170*/  LOP3.LUT R11, R0, 0x159a55e5, RZ, 0x3c, !PT ;  /* 0x159a55e5000b7812 */ /* 0x000fce00078e3cff */
.L_x_113:
[----:B------:R-:W-:Y:S02]  /*0180*/  HFMA2 R15, -RZ, RZ, 1.984375, 0 ;  /* 0x3ff00000ff0f7431 */ /* 0x000fe400000001ff */
[----:B------:R-:W-:Y:S01]  /*0190*/  IMAD.MOV.U32 R14, RZ, RZ, 0x0 ;  /* 0x00000000ff0e7424 */ /* 0x000fe200078e00ff */
[----:B------:R-:W-:-:S06]  /*01a0*/  UMOV UR4, URZ ;  /* 0x000000ff00047c82 */ /* 0x000fcc0008000000 */
.L_x_112:
[----:B------:R-:W2:Y:S01]  /*01b0*/  MUFU.RSQ64H R17, R15 ;  /* 0x0000000f00117308 */ /* 0x000ea20000001c00 */
[----:B------:R-:W-:Y:S01]  /*01c0*/  VIADD R16, R15, 0xfcb00000 ;  /* 0xfcb000000f107836 */ /* 0x000fe20000000000 */
[----:B------:R-:W-:Y:S01]  /*01d0*/  MOV R25, 0x3fd80000 ;  /* 0x3fd8000000197802 */ /* 0x000fe20000000f00 */
[----:B------:R-:W-:Y:S01]  /*01e0*/  IMAD.MOV.U32 R24, RZ, RZ, 0x0 ;  /* 0x00000000ff187424 */ /* 0x000fe200078e00ff */
[----:B------:R-:W-:Y:S01]  /*01f0*/  UMOV UR8, 0x793dd97f ;  /* 0x793dd97f00087882 */ /* 0x000fe20000000000 */
[----:B------:R-:W-:Y:S01]  /*0200*/  UMOV UR9, 0x3fa5a858 ;  /* 0x3fa5a85800097882 */ /* 0x000fe20000000000 */
[----:B------:R-:W-:Y:S01]  /*0210*/  ISETP.GE.U32.AND P0, PT, R16, 0x7ca00000, PT ;  /* 0x7ca000001000780c */ /* 0x000fe20003f06070 */
[----:B------:R-:W-:Y:S01]  /*0220*/  DADD R12, -R14, UR8 ;  /* 0x000000080e0c7e29 */ /* 0x000fe20008000100 */
[----:B------:R-:W-:Y:S01]  /*0230*/  UMOV UR8, 0x6a161e4f ;  /* 0x6a161e4f00087882 */ /* 0x000fe20000000000 */
[----:B------:R-:W-:Y:S01]  /*0240*/  UMOV UR9, 0x3fbef34d ;  /* 0x3fbef34d00097882 */ /* 0x000fe20000000000 */
[----:B------:R-:W-:Y:S05]  /*0250*/  BSSY.RECONVERGENT B0, `(.L_x_105) ;  /* 0x0000018000007945 */ /* 0x000fea0003800200 */
[----:B------:R-:W-:-:S02]  /*0260*/  DMUL R12, R12, UR8 ;  /* 0x000000080c0c7c28 */ /* 0x000fc40008000000 */
[----:B--2---:R-:W-:-:S08]  /*0270*/  DMUL R2, R16, R16 ;  /* 0x0000001010027228 */ /* 0x004fd00000000000 */
[----:B------:R-:W-:-:S08]  /*0280*/  DFMA R2, -R2, R14, 1 ;  /* 0x3ff000000202742b */ /* 0x000fd0000000010e */
[----:B------:R-:W-:Y:S02]  /*0290*/  DFMA R24, R2, R24, 0.5 ;  /* 0x3fe000000218742b */ /* 0x000fe40000000018 */
[----:B------:R-:W-:-:S08]  /*02a0*/  DMUL R2, R16, R2 ;  /* 0x0000000210027228 */ /* 0x000fd00000000000 */
[----:B------:R-:W-:Y:S01]  /*02b0*/  DFMA R24, R24, R2, R16 ;  /* 0x000000021818722b */ /* 0x000fe20000000010 */
[----:B------:R-:W-:Y:S01]  /*02c0*/  IMAD.MOV.U32 R2, RZ, RZ, R6 ;  /* 0x000000ffff027224 */ /* 0x000fe200078e0006 */
[----:B------:R-:W-:Y:S02]  /*02d0*/  MOV R3, R8 ;  /* 0x0000000800037202 */ /* 0x000fe40000000f00 */
[----:B------:R-:W-:-:S04]  /*02e0*/  MOV R6, R4 ;  /* 0x0000000400067202 */ /* 0x000fc80000000f00 */
[----:B------:R-:W-:Y:S02]  /*02f0*/  DMUL R18, R24, R14 ;  /* 0x0000000e18127228 */ /* 0x000fe40000000000 */
[----:B------:R-:W-:Y:S02]  /*0300*/  VIADD R21, R25, 0xfff00000 ;  /* 0xfff0000019157836 */ /* 0x000fe40000000000 */
[----:B------:R-:W-:-:S04]  /*0310*/  IMAD.MOV.U32 R20, RZ, RZ, R24 ;  /* 0x000000ffff147224 */ /* 0x000fc800078e0018 */
        /* <DEDUP_REMOVED lines=8> */
[----:B------:R-:W-:Y:S02]  /*03a0*/  MOV R17, R15 ;  /* 0x0000000f00117202 */ /* 0x000fe40000000f00 */
[----:B------:R-:W-:-:S07]  /*03b0*/  MOV R24, 0x3d0 ;  /* 0x000003d000187802 */ /* 0x000fce0000000f00 */
[----:B01----:R-:W-:Y:S05]  /*03c0*/  CALL.REL.NOINC `($__internal_4_$__cuda_sm20_dsqrt_rn_f64_mediumpath_v1) ;  /* 0x0000000800307944 */ /* 0x003fea0003c00000 */
.L_x_106:
[----:B-1----:R-:W-:Y:S05]  /*03d0*/  BSYNC.RECONVERGENT B0 ;  /* 0x0000000000007941 */ /* 0x002fea0003800200 */
.L_x_105:
[----:B------:R-:W-:Y:S01]  /*03e0*/  SHF.R.U32.HI R0, RZ, 0x2, R9 ;  /* 0x00000002ff007819 */ /* 0x000fe20000011609 */
[----:B------:R-:W-:Y:S01]  /*03f0*/  UMOV UR8, 0x6f0068dc ;  /* 0x6f0068dc00087882 */ /* 0x000fe20000000000 */
[----:B------:R-:W-:Y:S01]  /*0400*/  UMOV UR9, 0x3fc50481 ;  /* 0x3fc5048100097882 */ /* 0x000fe20000000000 */
[----:B------:R-:W-:Y:S01]  /*0410*/  BSSY.RECONVERGENT B0, `(.L_x_107) ;  /* 0x000003c000007945 */ /* 0x000fe20003800200 */
[----:B------:R-:W-:Y:S01]  /*0420*/  LOP3.LUT R0, R0, R9, RZ, 0x3c, !PT ;  /* 0x0000000900007212 */ /* 0x000fe200078e3cff */
[----:B------:R-:W-:Y:S01]  /*0430*/  IMAD.SHL.U32 R9, R6, 0x10, RZ ;  /* 0x0000001006097824 */ /* 0x000fe200078e00ff */
[----:B------:R-:W-:Y:S02]  /*0440*/  DMUL R26, R26, UR8 ;  /* 0x000000081a1a7c28 */ /* 0x000fe40008000000 */
[----:B------:R-:W-:-:S04]  /*0450*/  SHF.L.U32 R4, R0, 0x1, RZ ;  /* 0x0000000100047819 */ /* 0x000fc800000006ff */
[----:B------:R-:W-:-:S04]  /*0460*/  LOP3.LUT R9, R6, R9, R4, 0x96, !PT ;  /* 0x0000000906097212 */ /* 0x000fc800078e9604 */
[----:B------:R-:W-:Y:S01]  /*0470*/  LOP3.LUT R8, R9, R0, RZ, 0x3c, !PT ;  /* 0x0000000009087212 */ /* 0x000fe200078e3cff */
[----:B------:R-:W-:-:S03]  /*0480*/  IMAD.MOV.U32 R9, RZ, RZ, 0x2f800000 ;  /* 0x2f800000ff097424 */ /* 0x000fc600078e00ff */
[C---:B------:R-:W-:Y:S02]  /*0490*/  IADD3 R0, PT, PT, R5.reuse, 0x587c5, R8 ;  /* 0x000587c505007810 */ /* 0x040fe40007ffe008 */
[----:B------:R-:W-:Y:S02]  /*04a0*/  IADD3 R5, PT, PT, R5, 0xb0f8a, RZ ;  /* 0x000b0f8a05057810 */ /* 0x000fe40007ffe0ff */
[----:B------:R-:W-:-:S05]  /*04b0*/  I2FP.F32.U32 R0, R0 ;  /* 0x0000000000007245 */ /* 0x000fca0000201000 */
[----:B------:R-:W-:Y:S01]  /*04c0*/  FFMA R0, R0, R9, 1.1641532182693481445e-10 ;  /* 0x2f00000000007423 */ /* 0x000fe20000000009 */
[----:B------:R-:W-:-:S04]  /*04d0*/  MOV R9, 0x3e055027 ;  /* 0x3e05502700097802 */ /* 0x000fc80000000f00 */
[----:B------:R-:W-:-:S13]  /*04e0*/  FSETP.GEU.AND P0, PT, R0, 1.175494350822287508e-38, PT ;  /* 0x008000000000780b */ /* 0x000fda0003f0e000 */
[----:B------:R-:W-:-:S05]  /*04f0*/  @!P0 FMUL R0, R0, 8388608 ;  /* 0x4b00000000008820 */ /* 0x000fca0000400000 */
[----:B------:R-:W-:-:S04]  /*0500*/  IADD3 R4, PT, PT, R0, -0x3f2aaaab, RZ ;  /* 0xc0d5555500047810 */ /* 0x000fc80007ffe0ff */
[----:B------:R-:W-:-:S04]  /*0510*/  LOP3.LUT R17, R4, 0xff800000, RZ, 0xc0, !PT ;  /* 0xff80000004117812 */ /* 0x000fc800078ec0ff */
[----:B------:R-:W-:Y:S01]  /*0520*/  I2FP.F32.S32 R16, R17 ;  /* 0x0000001100107245 */ /* 0x000fe20000201400 */
[----:B------:R-:W-:Y:S02]  /*0530*/  IMAD.IADD R4, R0, 0x1, -R17 ;  /* 0x0000000100047824 */ /* 0x000fe400078e0a11 */
[----:B------:R-:W-:Y:S02]  /*0540*/  IMAD.MOV.U32 R17, RZ, RZ, 0x7f800000 ;  /* 0x7f800000ff117424 */ /* 0x000fe400078e00ff */
[----:B------:R-:W-:-:S04]  /*0550*/  FADD R4, R4, -1 ;  /* 0xbf80000004047421 */ /* 0x000fc80000000000 */
[----:B------:R-:W-:-:S04]  /*0560*/  FFMA R9, R4, -R9, 0.14084610342979431152 ;  /* 0x3e1039f604097423 */ /* 0x000fc80000000809 */
[----:B------:R-:W-:-:S04]  /*0570*/  FFMA R9, R4, R9, -0.12148627638816833496 ;  /* 0xbdf8cdcc04097423 */ /* 0x000fc80000000009 */
[----:B------:R-:W-:-:S04]  /*0580*/  FFMA R9, R4, R9, 0.13980610668659210205 ;  /* 0x3e0f295504097423 */ /* 0x000fc80000000009 */
[----:B------:R-:W-:-:S04]  /*0590*/  FFMA R9, R4, R9, -0.16684235632419586182 ;  /* 0xbe2ad8b904097423 */ /* 0x000fc80000000009 */
[----:B------:R-:W-:-:S04]  /*05a0*/  FFMA R9, R4, R9, 0.20012299716472625732 ;  /* 0x3e4ced0b04097423 */ /* 0x000fc80000000009 */
[----:B------:R-:W-:-:S04]  /*05b0*/  FFMA R9, R4, R9, -0.24999669194221496582 ;  /* 0xbe7fff2204097423 */ /* 0x000fc80000000009 */
[----:B------:R-:W-:-:S04]  /*05c0*/  FFMA R9, R4, R9, 0.33333182334899902344 ;  /* 0x3eaaaa7804097423 */ /* 0x000fc80000000009 */
[----:B------:R-:W-:Y:S01]  /*05d0*/  FFMA R19, R4, R9, -0.5 ;  /* 0xbf00000004137423 */ /* 0x000fe20000000009 */
[----:B------:R-:W-:Y:S02]  /*05e0*/  FSEL R9, RZ, -23, P0 ;  /* 0xc1b80000ff097808 */ /* 0x000fe40000000000 */
[----:B------:R-:W-:Y:S01]  /*05f0*/  ISETP.GT.U32.AND P0, PT, R0, 0x7f7fffff, PT ;  /* 0x7f7fffff0000780c */ /* 0x000fe20003f04070 */
[----:B------:R-:W-:Y:S02]  /*0600*/  FMUL R19, R4, R19 ;  /* 0x0000001304137220 */ /* 0x000fe40000400000 */
[----:B------:R-:W-:Y:S02]  /*0610*/  FFMA R9, R16, 1.1920928955078125e-07, R9 ;  /* 0x3400000010097823 */ /* 0x000fe40000000009 */
[----:B------:R-:W-:Y:S01]  /*0620*/  FFMA R16, R4, R19, R4 ;  /* 0x0000001304107223 */ /* 0x000fe20000000004 */
[----:B------:R-:W-:-:S03]  /*0630*/  SHF.R.U32.HI R4, RZ, 0x2, R11 ;  /* 0x00000002ff047819 */ /* 0x000fc6000001160b */
[----:B------:R-:W-:Y:S01]  /*0640*/  FFMA R16, R9, 0.69314718246459960938, R16 ;  /* 0x3f31721809107823 */ /* 0x000fe20000000010 */
[----:B------:R-:W-:Y:S01]  /*0650*/  LOP3.LUT R4, R4, R11, RZ, 0x3c, !PT ;  /* 0x0000000b04047212 */ /* 0x000fe200078e3cff */
[----:B------:R-:W-:Y:S02]  /*0660*/  IMAD.SHL.U32 R9, R8, 0x10, RZ ;  /* 0x0000001008097824 */ /* 0x000fe400078e00ff */
[----:B------:R-:W-:Y:S01]  /*0670*/  @P0 FFMA R16, R0, R17, +INF ;  /* 0x7f80000000100423 */ /* 0x000fe20000000011 */
[----:B------:R-:W-:Y:S02]  /*0680*/  SHF.L.U32 R11, R4, 0x1, RZ ;  /* 0x00000001040b7819 */ /* 0x000fe400000006ff */
[----:B------:R-:W-:Y:S01]  /*0690*/  FSETP.NEU.AND P0, PT, R0, RZ, PT ;  /* 0x000000ff0000720b */ /* 0x000fe20003f0d000 */
[----:B------:R-:W-:Y:S01]  /*06a0*/  FMUL R16, R16, -2 ;  /* 0xc000000010107820 */ /* 0x000fe20000400000 */
[----:B------:R-:W-:Y:S01]  /*06b0*/  LOP3.LUT R9, R4, R11, R9, 0x96, !PT ;  /* 0x0000000b04097212 */ /* 0x000fe200078e9609 */
[----:B------:R-:W-:-:S03]  /*06c0*/  IMAD.MOV.U32 R11, RZ, RZ, 0x30c90fdb ;  /* 0x30c90fdbff0b7424 */ /* 0x000fc600078e00ff */
[----:B------:R-:W-:Y:S02]  /*06d0*/  FSEL R18, R16, +INF , P0 ;  /* 0x7f80000010127808 */ /* 0x000fe40000000000 */
[----:B------:R-:W-:Y:S02]  /*06e0*/  LOP3.LUT R4, R9, R8, RZ, 0x3c, !PT ;  /* 0x0000000809047212 */ /* 0x000fe400078e3cff */
[----:B------:R1:W2:Y:S01]  /*06f0*/  MUFU.RSQ R17, R18 ;  /* 0x0000001200117308 */ /* 0x0002a20000001400 */
[----:B------:R-:W-:Y:S01]  /*0700*/  VIADD R9, R18, 0xf3000000 ;  /* 0xf300000012097836 */ /* 0x000fe20000000000 */
[----:B------:R-:W-:-:S04]  /*0710*/  IADD3 R0, PT, PT, R4, R5, RZ ;  /* 0x0000000504007210 */ /* 0x000fc80007ffe0ff */
[----:B------:R-:W-:Y:S02]  /*0720*/  ISETP.GT.U32.AND P0, PT, R9, 0x727fffff, PT ;  /* 0x727fffff0900780c */ /* 0x000fe40003f04070 */
[----:B------:R-:W-:-:S05]  /*0730*/  I2FP.F32.U32 R0, R0 ;  /* 0x0000000000007245 */ /* 0x000fca0000201000 */
[----:B------:R-:W-:-:S06]  /*0740*/  FFMA R11, R0, R11, 7.314590599882819788e-10 ;  /* 0x30490fdb000b7423 */ /* 0x000fcc000000000b */
[----:B-12---:R-:W-:Y:S05]  /*0750*/  @!P0 BRA `(.L_x_108) ;  /* 0x00000000000c8947 */ /* 0x006fea0003800000 */
[----:B------:R-:W-:-:S07]  /*0760*/  MOV R20, 0x780 ;  /* 0x0000078000147802 */ /* 0x000fce0000000f00 */
[----:B0-----:R-:W-:Y:S05]  /*0770*/  CALL.REL.NOINC `($__internal_5_$__cuda_sm20_sqrt_rn_f32_slowpath) ;  /* 0x0000000400f87944 */ /* 0x001fea0003c00000 */
[----:B------:R-:W-:Y:S05]  /*0780*/  BRA `(.L_x_109) ;  /* 0x0000000000107947 */ /* 0x000fea0003800000 */
.L_x_108:
[----:B------:R-:W-:Y:S01]  /*0790*/  FMUL.FTZ R9, R18, R17 ;  /* 0x0000001112097220 */ /* 0x000fe20000410000 */
[----:B------:R-:W-:-:S03]  /*07a0*/  FMUL.FTZ R16, R17, 0.5 ;  /* 0x3f00000011107820 */ /* 0x000fc60000410000 */
[----:B------:R-:W-:-:S04]  /*07b0*/  FFMA R0, -R9, R9, R18 ;  /* 0x0000000909007223 */ /* 0x000fc80000000112 */
[----:B------:R-:W-:-:S07]  /*07c0*/  FFMA R9, R0, R16, R9 ;  /* 0x0000001000097223 */ /* 0x000fce0000000009 */
.L_x_109:
[----:B------:R-:W-:Y:S05]  /*07d0*/  BSYNC.RECONVERGENT B0 ;  /* 0x0000000000007941 */ /* 0x000fea0003800200 */
.L_x_107:
[----:B------:R-:W-:Y:S01]  /*07e0*/  FMUL.RZ R0, R11, 0.15915493667125701904 ;  /* 0x3e22f9830b007820 */ /* 0x000fe2000040c000 */
[----:B------:R-:W-:Y:S01]  /*07f0*/  UMOV UR8, 0x4fff04dd ;  /* 0x4fff04dd00087882 */ /* 0x000fe20000000000 */
[----:B------:R-:W-:Y:S01]  /*0800*/  UMOV UR9, 0x3f8cf68d ;  /* 0x3f8cf68d00097882 */ /* 0x000fe20000000000 */
[----:B------:R-:W-:Y:S01]  /*0810*/  IMAD.MOV.U32 R20, RZ, RZ, 0x0 ;  /* 0x00000000ff147424 */ /* 0x000fe200078e00ff */
[----:B------:R-:W1:Y:S01]  /*0820*/  MUFU.SIN R16, R0 ;  /* 0x0000000000107308 */ /* 0x000e620000000400 */
[----:B------:R-:W-:Y:S01]  /*0830*/  MOV R21, 0x3fd80000 ;  /* 0x3fd8000000157802 */ /* 0x000fe20000000f00 */
[----:B------:R-:W-:Y:S06]  /*0840*/  BSSY.RECONVERGENT B0, `(.L_x_110) ;  /* 0x0000023000007945 */ /* 0x000fec0003800200 */
[----:B------:R-:W2:Y:S01]  /*0850*/  MUFU.COS R0, R0 ;  /* 0x0000000000007308 */ /* 0x000ea20000000000 */
[----:B-1----:R-:W-:-:S07]  /*0860*/  FMUL R11, R16, R9 ;  /* 0x00000009100b7220 */ /* 0x002fce0000400000 */
[----:B------:R-:W1:Y:S01]  /*0870*/  F2F.F64.F32 R16, R11 ;  /* 0x0000000b00107310 */ /* 0x000e620000201800 */
[----:B--2---:R-:W-:Y:S01]  /*0880*/  FMUL R9, R0, R9 ;  /* 0x0000000900097220 */ /* 0x004fe20000400000 */
[----:B-1----:R-:W-:-:S08]  /*0890*/  DMUL R16, R26, R16 ;  /* 0x000000101a107228 */ /* 0x002fd00000000000 */
[----:B------:R-:W-:Y:S01]  /*08a0*/  DMUL R16, R16, UR8 ;  /* 0x0000000810107c28 */ /* 0x000fe20008000000 */
[----:B------:R-:W-:Y:S01]  /*08b0*/  UMOV UR8, 0xeb1c432d ;  /* 0xeb1c432d00087882 */ /* 0x000fe20000000000 */
[----:B------:R-:W-:-:S06]  /*08c0*/  UMOV UR9, 0x3f2a36e2 ;  /* 0x3f2a36e200097882 */ /* 0x000fcc0000000000 */
[----:B------:R-:W-:-:S08]  /*08d0*/  DFMA R12, R12, UR8, R16 ;  /* 0x000000080c0c7c2b */ /* 0x000fd00008000010 */
[----:B------:R-:W-:-:S06]  /*08e0*/  DADD R14, R12, R14 ;  /* 0x000000000c0e7229 */ /* 0x000fcc000000000e */
[----:B------:R-:W1:Y:S04]  /*08f0*/  MUFU.RSQ64H R17, R15 ;  /* 0x0000000f00117308 */ /* 0x000e680000001c00 */
[----:B------:R-:W-:-:S04]  /*0900*/  IADD3 R16, PT, PT, R15, -0x3500000, RZ ;  /* 0xfcb000000f107810 */ /* 0x000fc80007ffe0ff */
[----:B------:R-:W-:Y:S02]  /*0910*/  ISETP.GE.U32.AND P0, PT, R16, 0x7ca00000, PT ;  /* 0x7ca000001000780c */ /* 0x000fe40003f06070 */
[----:B-1----:R-:W-:-:S08]  /*0920*/  DMUL R12, R16, R16 ;  /* 0x00000010100c7228 */ /* 0x002fd00000000000 */
        /* <DEDUP_REMOVED lines=17> */
[----:B0-----:R-:W-:Y:S05]  /*0a40*/  CALL.REL.NOINC `($__internal_4_$__cuda_sm20_dsqrt_rn_f64_mediumpath_v1) ;  /* 0x0000000000907944 */ /* 0x001fea0003c00000 */
[----:B------:R-:W-:Y:S01]  /*0a50*/  IMAD.MOV.U32 R24, RZ, RZ, R26 ;  /* 0x000000ffff187224 */ /* 0x000fe200078e001a */
[----:B------:R-:W-:-:S07]  /*0a60*/  MOV R25, R27 ;  /* 0x0000001b00197202 */ /* 0x000fce0000000f00 */
.L_x_111:
[----:B------:R-:W-:Y:S05]  /*0a70*/  BSYNC.RECONVERGENT B0 ;  /* 0x0000000000007941 */ /* 0x000fea0003800200 */
.L_x_110:
[----:B------:R1:W2:Y:S01]  /*0a80*/  F2F.F64.F32 R16, R9 ;  /* 0x0000000900107310 */ /* 0x0002a20000201800 */
[----:B------:R-:W-:Y:S01]  /*0a90*/  UMOV UR8, 0x6f0068dc ;  /* 0x6f0068dc00087882 */ /* 0x000fe20000000000 */
[----:B------:R-:W-:Y:S01]  /*0aa0*/  UMOV UR9, 0x3fc50481 ;  /* 0x3fc5048100097882 */ /* 0x000fe20000000000 */
[----:B------:R-:W-:Y:S01]  /*0ab0*/  UMOV UR10, 0x4fff04dd ;  /* 0x4fff04dd000a7882 */ /* 0x000fe20000000000 */
[----:B------:R-:W-:Y:S01]  /*0ac0*/  DMUL R24, R24, UR8 ;  /* 0x0000000818187c28 */ /* 0x000fe20008000000 */
[----:B------:R-:W-:Y:S01]  /*0ad0*/  UMOV UR8, 0x793dd97f ;  /* 0x793dd97f00087882 */ /* 0x000fe20000000000 */
[----:B------:R-:W-:Y:S01]  /*0ae0*/  UMOV UR9, 0x3fa5a858 ;  /* 0x3fa5a85800097882 */ /* 0x000fe20000000000 */
[----:B------:R-:W-:Y:S01]  /*0af0*/  UMOV UR11, 0x3f8cf68d ;  /* 0x3f8cf68d000b7882 */ /* 0x000fe20000000000 */
[----:B------:R-:W-:Y:S01]  /*0b00*/  DADD R12, -R14, UR8 ;  /* 0x000000080e0c7e29 */ /* 0x000fe20008000100 */
[----:B------:R-:W-:Y:S01]  /*0b10*/  UMOV UR8, 0x6a161e4f ;  /* 0x6a161e4f00087882 */ /* 0x000fe20000000000 */
[----:B------:R-:W-:Y:S01]  /*0b20*/  UMOV UR9, 0x3fbef34d ;  /* 0x3fbef34d00097882 */ /* 0x000fe20000000000 */
[----:B------:R-:W-:Y:S01]  /*0b30*/  UIADD3 UR4, UPT, UPT, UR4, 0x2, URZ ;  /* 0x0000000204047890 */ /* 0x000fe2000fffe0ff */
[----:B------:R-:W-:Y:S01]  /*0b40*/  IMAD.MOV.U32 R11, RZ, RZ, R3 ;  /* 0x000000ffff0b7224 */ /* 0x000fe200078e0003 */
[----:B-1----:R-:W-:Y:S01]  /*0b50*/  MOV R9, R2 ;  /* 0x0000000200097202 */ /* 0x002fe20000000f00 */
[----:B--2---:R-:W-:Y:S01]  /*0b60*/  DMUL R16, R24, R16 ;  /* 0x0000001018107228 */ /* 0x004fe20000000000 */
[----:B------:R-:W-:Y:S01]  /*0b70*/  UISETP.NE.AND UP0, UPT, UR4, 0x1388, UPT ;  /* 0x000013880400788c */ /* 0x000fe2000bf05270 */
[----:B------:R-:W-:Y:S01]  /*0b80*/  DMUL R12, R12, UR8 ;  /* 0x000000080c0c7c28 */ /* 0x000fe20008000000 */
[----:B------:R-:W-:Y:S01]  /*0b90*/  UMOV UR8, 0xeb1c432d ;  /* 0xeb1c432d00087882 */ /* 0x000fe20000000000 */
[----:B------:R-:W-:-:S04]  /*0ba0*/  UMOV UR9, 0x3f2a36e2 ;  /* 0x3f2a36e200097882 */ /* 0x000fc80000000000 */
[----:B------:R-:W-:-:S08]  /*0bb0*/  DMUL R16, R16, UR10 ;  /* 0x0000000a10107c28 */ /* 0x000fd00008000000 */
[----:B------:R-:W-:-:S08]  /*0bc0*/  DFMA R12, R12, UR8, R16 ;  /* 0x000000080c0c7c2b */ /* 0x000fd00008000010 */
[----:B------:R-:W-:Y:S01]  /*0bd0*/  DADD R14, R14, R12 ;  /* 0x000000000e0e7229 */ /* 0x000fe2000000000c */
[----:B------:R-:W-:Y:S10]  /*0be0*/  BRA.U UP0, `(.L_x_112) ;  /* 0xfffffff500707547 */ /* 0x000ff4000b83ffff */
[----:B------:R-:W1:Y:S01]  /*0bf0*/  LDC.64 R12, c[0x0][0x380] ;  /* 0x0000e000ff0c7b82 */ /* 0x000e620000000a00 */
[----:B------:R-:W2:Y:S01]  /*0c00*/  LDCU UR4, c[0x0][0x388] ;  /* 0x00007100ff0477ac */ /* 0x000ea20008000800 */
[----:B------:R-:W-:Y:S01]  /*0c10*/  MOV R9, R2 ;  /* 0x0000000200097202 */ /* 0x000fe20000000f00 */
[----:B------:R-:W-:Y:S02]  /*0c20*/  IMAD.MOV.U32 R11, RZ, RZ, R3 ;  /* 0x000000ffff0b7224 */ /* 0x000fe400078e0003 */
[----:B-1----:R-:W-:-:S04]  /*0c30*/  IMAD.WIDE R12, R7, 0x8, R12 ;  /* 0x00000008070c7825 */ /* 0x002fc800078e020c */
[----:B0-----:R-:W-:Y:S01]  /*0c40*/  IMAD.IADD R7, R10, 0x1, R7 ;  /* 0x000000010a077824 */ /* 0x001fe200078e0207 */
[----:B------:R3:W-:Y:S04]  /*0c50*/  STG.E.64 desc[UR6][R12.64], R14 ;  /* 0x0000000e0c007986 */ /* 0x0007e8000c101b06 */
[----:B--2---:R-:W-:-:S13]  /*0c60*/  ISETP.GE.AND P0, PT, R7, UR4, PT ;  /* 0x0000000407007c0c */ /* 0x004fda000bf06270 */
[----:B---3--:R-:W-:Y:S05]  /*0c70*/  @!P0 BRA `(.L_x_113) ;  /* 0xfffffff400408947 */ /* 0x008fea000383ffff */
[----:B------:R-:W-:Y:S05]  /*0c80*/  EXIT ;  /* 0x000000000000794d */ /* 0x000fea0003800000 */
        .weak           $__internal_4_$__cuda_sm20_dsqrt_rn_f64_mediumpath_v1
        .type           $__internal_4_$__cuda_sm20_dsqrt_rn_f64_mediumpath_v1,@function
        .size           $__internal_4_$__cuda_sm20_dsqrt_rn_f64_mediumpath_v1,($__internal_5_$__cuda_sm20_sqrt_rn_f32_slowpath - $__internal_4_$__cuda_sm20_dsqrt_rn_f64_mediumpath_v1)
$__internal_4_$__cuda_sm20_dsqrt_rn_f64_mediumpath_v1:
[----:B------:R-:W-:Y:S01]  /*0c90*/  ISETP.GE.U32.AND P0, PT, R16, -0x3400000, PT ;  /* 0xfcc000001000780c */ /* 0x000fe20003f06070 */
[----:B------:R-:W-:Y:S01]  /*0ca0*/  BSSY.RECONVERGENT B1, `(.L_x_114) ;  /* 0x0000027000017945 */ /* 0x000fe20003800200 */
[----:B------:R-:W-:Y:S01]  /*0cb0*/  MOV R16, R18 ;  /* 0x0000001200107202 */ /* 0x000fe20000000f00 */
[----:B------:R-:W-:Y:S01]  /*0cc0*/  IMAD.MOV.U32 R18, RZ, RZ, R22 ;  /* 0x000000ffff127224 */ /* 0x000fe200078e0016 */
[----:B------:R-:W-:Y:S01]  /*0cd0*/  MOV R19, R25 ;  /* 0x0000001900137202 */ /* 0x000fe20000000f00 */
[----:B------:R-:W-:-:S08]  /*0ce0*/  IMAD.MOV.U32 R22, RZ, RZ, R0 ;  /* 0x000000ffff167224 */ /* 0x000fd000078e0000 */
[----:B------:R-:W-:Y:S05]  /*0cf0*/  @!P0 BRA `(.L_x_115) ;  /* 0x0000000000208947 */ /* 0x000fea0003800000 */
[----:B------:R-:W-:-:S10]  /*0d00*/  DFMA.RM R20, R18, R20, R22 ;  /* 0x000000141214722b */ /* 0x000fd40000004016 */
[----:B------:R-:W-:-:S04]  /*0d10*/  IADD3 R18, P0, PT, R20, 0x1, RZ ;  /* 0x0000000114127810 */ /* 0x000fc80007f1e0ff */
[----:B------:R-:W-:-:S06]  /*0d20*/  IADD3.X R19, PT, PT, RZ, R21, RZ, P0, !PT ;  /* 0x00000015ff137210 */ /* 0x000fcc00007fe4ff */
[----:B------:R-:W-:-:S08]  /*0d30*/  DFMA.RP R16, -R20, R18, R16 ;  /* 0x000000121410722b */ /* 0x000fd00000008110 */
[----:B------:R-:W-:-:S06]  /*0d40*/  DSETP.GT.AND P0, PT, R16, RZ, PT ;  /* 0x000000ff1000722a */ /* 0x000fcc0003f04000 */
[----:B------:R-:W-:Y:S02]  /*0d50*/  FSEL R18, R18, R20, P0 ;  /* 0x0000001412127208 */ /* 0x000fe40000000000 */
[----:B------:R-:W-:Y:S01]  /*0d60*/  FSEL R19, R19, R21, P0 ;  /* 0x0000001513137208 */ /* 0x000fe20000000000 */
[----:B------:R-:W-:Y:S06]  /*0d70*/  BRA `(.L_x_116) ;  /* 0x0000000000647947 */ /* 0x000fec0003800000 */
.L_x_115:
[----:B------:R-:W-:-:S14]  /*0d80*/  DSETP.NE.AND P0, PT, R16, RZ, PT ;  /* 0x000000ff1000722a */ /* 0x000fdc0003f05000 */
[----:B------:R-:W-:Y:S05]  /*0d90*/  @!P0 BRA `(.L_x_117) ;  /* 0x0000000000588947 */ /* 0x000fea0003800000 */
[----:B------:R-:W-:-:S13]  /*0da0*/  ISETP.GE.AND P0, PT, R17, RZ, PT ;  /* 0x000000ff1100720c */ /* 0x000fda0003f06270 */
[----:B------:R-:W-:Y:S01]  /*0db0*/  @!P0 IMAD.MOV.U32 R18, RZ, RZ, 0x0 ;  /* 0x00000000ff128424 */ /* 0x000fe200078e00ff */
[----:B------:R-:W-:Y:S01]  /*0dc0*/  @!P0 MOV R19, 0xfff80000 ;  /* 0xfff8000000138802 */ /* 0x000fe20000000f00 */
        /* <DEDUP_REMOVED lines=14> */
[----:B------:R-:W-:-:S06]  /*0eb0*/  IADD3 R19, PT, PT, R19, -0x100000, RZ ;  /* 0xfff0000013137810 */ /* 0x000fcc0007ffe0ff */
[----:B------:R-:W-:-:S08]  /*0ec0*/  DFMA R20, R16, -R16, R22 ;  /* 0x800000101014722b */ /* 0x000fd00000000016 */
[----:B------:R-:W-:-:S10]  /*0ed0*/  DFMA R18, R18, R20, R16 ;  /* 0x000000141212722b */ /* 0x000fd40000000010 */
[----:B------:R-:W-:Y:S01]  /*0ee0*/  VIADD R19, R19, 0xfcb00000 ;  /* 0xfcb0000013137836 */ /* 0x000fe20000000000 */
[----:B------:R-:W-:Y:S06]  /*0ef0*/  BRA `(.L_x_116) ;  /* 0x0000000000047947 */ /* 0x000fec0003800000 */
.L_x_117:
[----:B------:R-:W-:-:S11]  /*0f00*/  DADD R18, R16, R16 ;  /* 0x0000000010127229 */ /* 0x000fd60000000010 */
.L_x_116:
[----:B------:R-:W-:Y:S05]  /*0f10*/  BSYNC.RECONVERGENT B1 ;  /* 0x0000000000017941 */ /* 0x000fea0003800200 */
.L_x_114:
[----:B------:R-:W-:Y:S01]  /*0f20*/  HFMA2 R25, -RZ, RZ, 0, 0 ;  /* 0x00000000ff197431 */ /* 0x000fe200000001ff */
[----:B------:R-:W-:Y:S01]  /*0f30*/  MOV R26, R18 ;  /* 0x00000012001a7202 */ /* 0x000fe20000000f00 */
[----:B------:R-:W-:Y:S02]  /*0f40*/  IMAD.MOV.U32 R27, RZ, RZ, R19 ;  /* 0x000000ffff1b7224 */ /* 0x000fe400078e0013 */
[----:B------:R-:W-:Y:S05]  /*0f50*/  RET.REL.NODEC R24 `(_Z13classic_eulerPdil) ;  /* 0xfffffff018287950 */ /* 0x000fea0003c3ffff */
        .weak           $__internal_5_$__cuda_sm20_sqrt_rn_f32_slowpath
        .type           $__internal_5_$__cuda_sm20_sqrt_rn_f32_slowpath,@function
        .size           $__internal_5_$__cuda_sm20_sqrt_rn_f32_slowpath,(.L_x_125 - $__internal_5_$__cuda_sm20_sqrt_rn_f32_slowpath)
$__internal_5_$__cuda_sm20_sqrt_rn_f32_slowpath:
[----:B------:R-:W-:-:S13]  /*0f60*/  LOP3.LUT P0, RZ, R18, 0x7fffffff, RZ, 0xc0, !PT ;  /* 0x7fffffff12ff7812 */ /* 0x000fda000780c0ff */
[----:B------:R-:W-:Y:S01]  /*0f70*/  @!P0 IMAD.MOV.U32 R9, RZ, RZ, R18 ;  /* 0x000000ffff098224 */ /* 0x000fe200078e0012 */
[----:B------:R-:W-:Y:S06]  /*0f80*/  @!P0 BRA `(.L_x_118) ;  /* 0x0000000000448947 */ /* 0x000fec0003800000 */
[----:B------:R-:W-:Y:S02]  /*0f90*/  FSETP.GEU.FTZ.AND P0, PT, R18, RZ, PT ;  /* 0x000000ff1200720b */ /* 0x000fe40003f1e000 */
[----:B------:R-:W-:-:S11]  /*0fa0*/  MOV R0, R18 ;  /* 0x0000001200007202 */ /* 0x000fd60000000f00 */
[----:B------:R-:W-:Y:S01]  /*0fb0*/  @!P0 IMAD.MOV.U32 R9, RZ, RZ, 0x7fffffff ;  /* 0x7fffffffff098424 */ /* 0x000fe200078e00ff */
        /* <DEDUP_REMOVED lines=9> */
[----:B------:R-:W-:Y:S02]  /*1050*/  @!P0 MOV R9, R0 ;  /* 0x0000000000098202 */ /* 0x000fe40000000f00 */
[----:B------:R-:W-:-:S04]  /*1060*/  @P0 FADD.FTZ R18, -R17, -RZ ;  /* 0x800000ff11120221 */ /* 0x000fc80000010100 */
[----:B------:R-:W-:-:S04]  /*1070*/  @P0 FFMA R18, R17, R18, R16 ;  /* 0x0000001211120223 */ /* 0x000fc80000000010 */
[----:B------:R-:W-:-:S04]  /*1080*/  @P0 FFMA R18, R18, R19, R17 ;  /* 0x0000001312120223 */ /* 0x000fc80000000011 */
[----:B------:R-:W-:-:S07]  /*1090*/  @P0 FMUL.FTZ R9, R18, 2.3283064365386962891e-10 ;  /* 0x2f80000012090820 */ /* 0x000fce0000410000 */
.L_x_118:
[----:B------:R-:W-:Y:S02]  /*10a0*/  HFMA2 R17, -RZ, RZ, 0, 0 ;  /* 0x00000000ff117431 */ /* 0x000fe400000001ff */
[----:B------:R-:W-:-:S04]  /*10b0*/  IMAD.MOV.U32 R16, RZ, RZ, R20 ;  /* 0x000000ffff107224 */ /* 0x000fc800078e0014 */
[----:B------:R-:W-:Y:S05]  /*10c0*/  RET.REL.NODEC R16 `(_Z13classic_eulerPdil) ;  /* 0xffffffec10cc7950 */ /* 0x000fea0003c3ffff */
.L_x_119:
        /* <DEDUP_REMOVED lines=11> */
.L_x_125:


//--------------------- .nv.global.init           --------------------------
	.section	.nv.global.init,"aw",@progbits
	.align	4
.nv.global.init:
	.type		mrg32k3aM1SubSeq,@object
	.size		mrg32k3aM1SubSeq,(mrg32k3aM2SubSeq - mrg32k3aM1SubSeq)
mrg32k3aM1SubSeq:
        /*0000*/ 	.byte	0x0b, 0xcc, 0xee, 0x04, 0x73, 0x29, 0x8b, 0x6f, 0xf6, 0x53, 0x03, 0xf6, 0x23, 0xf6, 0xea, 0xda
        /* <DEDUP_REMOVED lines=125> */
	.type		mrg32k3aM2SubSeq,@object
	.size		mrg32k3aM2SubSeq,(mrg32k3aM1 - mrg32k3aM2SubSeq)
mrg32k3aM2SubSeq:
        /* <DEDUP_REMOVED lines=126> */
	.type		mrg32k3aM1,@object
	.size		mrg32k3aM1,(mrg32k3aM1Seq - mrg32k3aM1)
mrg32k3aM1:
        /* <DEDUP_REMOVED lines=144> */
	.type		mrg32k3aM1Seq,@object
	.size		mrg32k3aM1Seq,(mrg32k3aM2 - mrg32k3aM1Seq)
mrg32k3aM1Seq:
        /* <DEDUP_REMOVED lines=144> */
	.type		mrg32k3aM2,@object
	.size		mrg32k3aM2,(mrg32k3aM2Seq - mrg32k3aM2)
mrg32k3aM2:
        /* <DEDUP_REMOVED lines=144> */
	.type		mrg32k3aM2Seq,@object
	.size		mrg32k3aM2Seq,(precalc_xorwow_matrix - mrg32k3aM2Seq)
mrg32k3aM2Seq:
        /* <DEDUP_REMOVED lines=144> */
	.type		precalc_xorwow_matrix,@object
	.size		precalc_xorwow_matrix,(precalc_xorwow_offset_matrix - precalc_xorwow_matrix)
precalc_xorwow_matrix:
        /* <DEDUP_REMOVED lines=6400> */
	.type		precalc_xorwow_offset_matrix,@object
	.size		precalc_xorwow_offset_matrix,($str$1 - precalc_xorwow_offset_matrix)
precalc_xorwow_offset_matrix:
        /* <DEDUP_REMOVED lines=6400> */
	.type		$str$1,@object
	.size		$str$1,($str - $str$1)
$str$1:
        /*353c0*/ 	.byte	0x65, 0x72, 0x72, 0x6f, 0x72, 0x3d, 0x25, 0x66, 0x0a, 0x00
	.type		$str,@object
	.size		$str,(.L_9 - $str)
$str:
        /*353ca*/ 	.byte	0x78, 0x5f, 0x25, 0x64, 0x3d, 0x25, 0x66, 0x2c, 0x20, 0x58, 0x5f, 0x25, 0x64, 0x3d, 0x25, 0x66
        /*353da*/ 	.byte	0x2c, 0x20, 0x65, 0x72, 0x72, 0x3d, 0x25, 0x66, 0x20, 0x0a, 0x00
.L_9:


//--------------------- .nv.shared._Z17euler_for_unknownPdS_ilb --------------------------
	.section	.nv.shared._Z17euler_for_unknownPdS_ilb,"aw",@nobits
	.sectionflags	@""
	.align	8
.nv.shared._Z17euler_for_unknownPdS_ilb:
	.zero		2624


//--------------------- .nv.shared.reserved.0     --------------------------
	.section	.nv.shared.reserved.0,"aw",@nobits
	.weak		__nv_reservedSMEM_offset_0_alias
	.size		__nv_reservedSMEM_offset_0_alias, 0, 64
	.other		__nv_reservedSMEM_offset_0_alias,@"STO_CUDA_RESERVED_SHARED STV_DEFAULT"
__nv_reservedSMEM_offset_0_alias:
	.zero		0
	.zero		64


//--------------------- .nv.constant0._Z17euler_for_unknownPdS_ilb --------------------------
	.section	.nv.constant0._Z17euler_for_unknownPdS_ilb,"a",@progbits
	.sectionflags	@""
	.align	4
.nv.constant0._Z17euler_for_unknownPdS_ilb:
	.zero		929


//--------------------- .nv.constant0._Z13classic_eulerPdil --------------------------
	.section	.nv.constant0._Z13classic_eulerPdil,"a",@progbits
	.sectionflags	@""
	.align	4
.nv.constant0._Z13classic_eulerPdil:
	.zero		920


//--------------------- SYMBOLS --------------------------

	.type		.nv.reservedSmem.offset0,@object
	.size		.nv.reservedSmem.offset0,0x4
	.type		.nv.reservedSmem.cap,@object
	.size		.nv.reservedSmem.cap,0x4
	.type		malloc,@function
	.type		vprintf,@function
	.type		free,@function
